//
// Generated by NVIDIA NVVM Compiler
//
// Compiler Build ID: CL-36424714
// Cuda compilation tools, release 13.0, V13.0.88
// Based on NVVM 20.0.0
//

.version 9.0
.target sm_100
.address_size 64

	// .globl	_Z22flash_attention_kernelPK6float4S1_S1_iiiiiifPf
.extern .shared .align 16 .b8 sram[];

.visible .entry _Z22flash_attention_kernelPK6float4S1_S1_iiiiiifPf(
	.param .u64 .ptr .align 1 _Z22flash_attention_kernelPK6float4S1_S1_iiiiiifPf_param_0,
	.param .u64 .ptr .align 1 _Z22flash_attention_kernelPK6float4S1_S1_iiiiiifPf_param_1,
	.param .u64 .ptr .align 1 _Z22flash_attention_kernelPK6float4S1_S1_iiiiiifPf_param_2,
	.param .u32 _Z22flash_attention_kernelPK6float4S1_S1_iiiiiifPf_param_3,
	.param .u32 _Z22flash_attention_kernelPK6float4S1_S1_iiiiiifPf_param_4,
	.param .u32 _Z22flash_attention_kernelPK6float4S1_S1_iiiiiifPf_param_5,
	.param .u32 _Z22flash_attention_kernelPK6float4S1_S1_iiiiiifPf_param_6,
	.param .u32 _Z22flash_attention_kernelPK6float4S1_S1_iiiiiifPf_param_7,
	.param .u32 _Z22flash_attention_kernelPK6float4S1_S1_iiiiiifPf_param_8,
	.param .f32 _Z22flash_attention_kernelPK6float4S1_S1_iiiiiifPf_param_9,
	.param .u64 .ptr .align 1 _Z22flash_attention_kernelPK6float4S1_S1_iiiiiifPf_param_10
)
{
	.reg .pred 	%p<52>;
	.reg .b32 	%r<300>;
	.reg .b32 	%f<673>;
	.reg .b64 	%rd<30>;

	ld.param.u64 	%rd7, [_Z22flash_attention_kernelPK6float4S1_S1_iiiiiifPf_param_0];
	ld.param.u64 	%rd5, [_Z22flash_attention_kernelPK6float4S1_S1_iiiiiifPf_param_1];
	ld.param.u64 	%rd6, [_Z22flash_attention_kernelPK6float4S1_S1_iiiiiifPf_param_2];
	ld.param.u32 	%r90, [_Z22flash_attention_kernelPK6float4S1_S1_iiiiiifPf_param_3];
	ld.param.u32 	%r86, [_Z22flash_attention_kernelPK6float4S1_S1_iiiiiifPf_param_4];
	ld.param.u32 	%r88, [_Z22flash_attention_kernelPK6float4S1_S1_iiiiiifPf_param_7];
	ld.param.u32 	%r89, [_Z22flash_attention_kernelPK6float4S1_S1_iiiiiifPf_param_8];
	ld.param.u64 	%rd8, [_Z22flash_attention_kernelPK6float4S1_S1_iiiiiifPf_param_10];
	cvta.to.global.u64 	%rd1, %rd7;
	cvta.to.global.u64 	%rd2, %rd8;
	mov.u32 	%r91, %ctaid.x;
	mov.u32 	%r1, %ctaid.y;
	mov.u32 	%r2, %tid.x;
	shr.s32 	%r92, %r86, 31;
	shr.u32 	%r93, %r92, 30;
	add.s32 	%r94, %r86, %r93;
	shr.s32 	%r3, %r94, 2;
	mul.lo.s32 	%r4, %r90, %r91;
	mul.lo.s32 	%r5, %r4, %r3;
	mul.lo.s32 	%r6, %r89, %r3;
	div.s32 	%r7, %r89, %r3;
	setp.lt.s32 	%p1, %r89, 1;
	@%p1 bra 	$L__BB0_7;
	add.s32 	%r96, %r5, %r2;
	mad.lo.s32 	%r8, %r6, %r1, %r96;
	max.s32 	%r97, %r7, %r89;
	add.s32 	%r98, %r97, -1;
	div.u32 	%r99, %r98, %r7;
	add.s32 	%r9, %r99, 1;
	and.b32  	%r10, %r9, 3;
	setp.lt.u32 	%p2, %r99, 3;
	mov.b32 	%r273, 0;
	@%p2 bra 	$L__BB0_4;
	and.b32  	%r11, %r9, -4;
	mov.b32 	%r273, 0;
	mov.u32 	%r274, %r273;
$L__BB0_3:
	mul.lo.s32 	%r101, %r273, %r3;
	add.s32 	%r102, %r101, %r2;
	shl.b32 	%r103, %r102, 4;
	mov.u32 	%r104, sram;
	add.s32 	%r105, %r104, %r103;
	add.s32 	%r106, %r8, %r101;
	mul.wide.s32 	%rd9, %r106, 16;
	add.s64 	%rd10, %rd1, %rd9;
	ld.global.v4.f32 	{%f95, %f96, %f97, %f98}, [%rd10];
	st.shared.v4.f32 	[%r105], {%f95, %f96, %f97, %f98};
	add.s32 	%r107, %r273, %r7;
	mul.lo.s32 	%r108, %r107, %r3;
	add.s32 	%r109, %r108, %r2;
	shl.b32 	%r110, %r109, 4;
	add.s32 	%r111, %r104, %r110;
	add.s32 	%r112, %r8, %r108;
	mul.wide.s32 	%rd11, %r112, 16;
	add.s64 	%rd12, %rd1, %rd11;
	ld.global.v4.f32 	{%f99, %f100, %f101, %f102}, [%rd12];
	st.shared.v4.f32 	[%r111], {%f99, %f100, %f101, %f102};
	add.s32 	%r113, %r107, %r7;
	mul.lo.s32 	%r114, %r113, %r3;
	add.s32 	%r115, %r114, %r2;
	shl.b32 	%r116, %r115, 4;
	add.s32 	%r117, %r104, %r116;
	add.s32 	%r118, %r8, %r114;
	mul.wide.s32 	%rd13, %r118, 16;
	add.s64 	%rd14, %rd1, %rd13;
	ld.global.v4.f32 	{%f103, %f104, %f105, %f106}, [%rd14];
	st.shared.v4.f32 	[%r117], {%f103, %f104, %f105, %f106};
	add.s32 	%r119, %r113, %r7;
	mul.lo.s32 	%r120, %r119, %r3;
	add.s32 	%r121, %r120, %r2;
	shl.b32 	%r122, %r121, 4;
	add.s32 	%r123, %r104, %r122;
	add.s32 	%r124, %r8, %r120;
	mul.wide.s32 	%rd15, %r124, 16;
	add.s64 	%rd16, %rd1, %rd15;
	ld.global.v4.f32 	{%f107, %f108, %f109, %f110}, [%rd16];
	st.shared.v4.f32 	[%r123], {%f107, %f108, %f109, %f110};
	add.s32 	%r273, %r119, %r7;
	add.s32 	%r274, %r274, 4;
	setp.eq.s32 	%p3, %r274, %r11;
	@%p3 bra 	$L__BB0_4;
	bra.uni 	$L__BB0_3;
$L__BB0_4:
	setp.eq.s32 	%p4, %r10, 0;
	@%p4 bra 	$L__BB0_7;
	mov.b32 	%r272, 0;
	mov.u32 	%r129, sram;
$L__BB0_6:
	.pragma "nounroll";
	mul.lo.s32 	%r126, %r273, %r3;
	add.s32 	%r127, %r126, %r2;
	shl.b32 	%r128, %r127, 4;
	add.s32 	%r130, %r129, %r128;
	add.s32 	%r131, %r8, %r126;
	mul.wide.s32 	%rd17, %r131, 16;
	add.s64 	%rd18, %rd1, %rd17;
	ld.global.v4.f32 	{%f111, %f112, %f113, %f114}, [%rd18];
	st.shared.v4.f32 	[%r130], {%f111, %f112, %f113, %f114};
	add.s32 	%r273, %r273, %r7;
	add.s32 	%r272, %r272, 1;
	setp.ne.s32 	%p5, %r272, %r10;
	@%p5 bra 	$L__BB0_6;
$L__BB0_7:
	ld.param.u32 	%r268, [_Z22flash_attention_kernelPK6float4S1_S1_iiiiiifPf_param_5];
	setp.lt.s32 	%p6, %r268, 1;
	@%p6 bra 	$L__BB0_74;
	ld.param.f32 	%f612, [_Z22flash_attention_kernelPK6float4S1_S1_iiiiiifPf_param_9];
	shl.b32 	%r31, %r6, 4;
	mov.u32 	%r133, sram;
	add.s32 	%r17, %r133, %r31;
	mul.lo.s32 	%r134, %r88, %r3;
	shl.b32 	%r135, %r134, 4;
	add.s32 	%r18, %r17, %r135;
	add.s32 	%r19, %r18, %r135;
	mul.lo.s32 	%r20, %r3, %r2;
	mul.lo.s32 	%r21, %r88, %r2;
	add.s32 	%r136, %r20, %r5;
	mad.lo.s32 	%r22, %r6, %r1, %r136;
	and.b32  	%r23, %r88, 7;
	and.b32  	%r24, %r88, 3;
	and.b32  	%r25, %r3, 3;
	mul.f32 	%f1, %f612, 0f00000000;
	and.b32  	%r26, %r88, 2147483640;
	and.b32  	%r27, %r88, 1;
	and.b32  	%r28, %r3, 536870904;
	mul.lo.s32 	%r29, %r7, %r3;
	shl.b32 	%r137, %r89, 4;
	shl.b32 	%r138, %r88, 4;
	add.s32 	%r139, %r137, %r138;
	mul.lo.s32 	%r30, %r3, %r139;
	cvta.to.global.u64 	%rd3, %rd5;
	cvta.to.global.u64 	%rd4, %rd6;
	mov.f32 	%f614, 0f00000000;
	mov.b32 	%r275, 0;
	mov.f32 	%f615, %f614;
$L__BB0_9:
	mov.f32 	%f3, %f615;
	setp.lt.s32 	%p7, %r88, 1;
	@%p7 bra 	$L__BB0_12;
	shl.b32 	%r141, %r2, 4;
	mov.u32 	%r142, sram;
	add.s32 	%r276, %r142, %r141;
	mad.lo.s32 	%r143, %r88, %r275, %r4;
	mad.lo.s32 	%r277, %r3, %r143, %r2;
	mov.b32 	%r278, 0;
$L__BB0_11:
	add.s32 	%r144, %r276, %r31;
	mul.wide.s32 	%rd19, %r277, 16;
	add.s64 	%rd20, %rd3, %rd19;
	ld.global.v4.f32 	{%f116, %f117, %f118, %f119}, [%rd20];
	st.shared.v4.f32 	[%r144], {%f116, %f117, %f118, %f119};
	add.s32 	%r145, %r276, %r30;
	add.s64 	%rd21, %rd4, %rd19;
	ld.global.v4.f32 	{%f120, %f121, %f122, %f123}, [%rd21];
	st.shared.v4.f32 	[%r145], {%f120, %f121, %f122, %f123};
	add.s32 	%r278, %r278, %r7;
	add.s32 	%r277, %r277, %r29;
	shl.b32 	%r146, %r29, 4;
	add.s32 	%r276, %r276, %r146;
	setp.lt.s32 	%p8, %r278, %r88;
	@%p8 bra 	$L__BB0_11;
$L__BB0_12:
	bar.sync 	0;
	mov.f32 	%f631, 0f00800000;
	@%p7 bra 	$L__BB0_38;
	setp.lt.s32 	%p10, %r86, 4;
	@%p10 bra 	$L__BB0_27;
	mov.f32 	%f631, 0f00800000;
	mov.b32 	%r279, 0;
$L__BB0_15:
	add.s32 	%r164, %r3, -1;
	setp.lt.u32 	%p18, %r164, 7;
	mul.lo.s32 	%r46, %r279, %r3;
	mov.f32 	%f624, 0f00000000;
	mov.b32 	%r282, 0;
	@%p18 bra 	$L__BB0_18;
	mov.f32 	%f624, 0f00000000;
	mov.b32 	%r280, 0;
$L__BB0_17:
	.pragma "nounroll";
	add.s32 	%r166, %r280, %r20;
	shl.b32 	%r167, %r166, 4;
	mov.u32 	%r168, sram;
	add.s32 	%r169, %r168, %r167;
	ld.shared.v4.f32 	{%f134, %f135, %f136, %f137}, [%r169];
	add.s32 	%r170, %r280, %r46;
	shl.b32 	%r171, %r170, 4;
	add.s32 	%r172, %r17, %r171;
	ld.shared.v4.f32 	{%f138, %f139, %f140, %f141}, [%r172];
	mul.f32 	%f142, %f135, %f139;
	fma.rn.f32 	%f143, %f134, %f138, %f142;
	fma.rn.f32 	%f144, %f136, %f140, %f143;
	fma.rn.f32 	%f145, %f137, %f141, %f144;
	add.f32 	%f146, %f624, %f145;
	ld.shared.v4.f32 	{%f147, %f148, %f149, %f150}, [%r169+16];
	ld.shared.v4.f32 	{%f151, %f152, %f153, %f154}, [%r172+16];
	mul.f32 	%f155, %f148, %f152;
	fma.rn.f32 	%f156, %f147, %f151, %f155;
	fma.rn.f32 	%f157, %f149, %f153, %f156;
	fma.rn.f32 	%f158, %f150, %f154, %f157;
	add.f32 	%f159, %f146, %f158;
	ld.shared.v4.f32 	{%f160, %f161, %f162, %f163}, [%r169+32];
	ld.shared.v4.f32 	{%f164, %f165, %f166, %f167}, [%r172+32];
	mul.f32 	%f168, %f161, %f165;
	fma.rn.f32 	%f169, %f160, %f164, %f168;
	fma.rn.f32 	%f170, %f162, %f166, %f169;
	fma.rn.f32 	%f171, %f163, %f167, %f170;
	add.f32 	%f172, %f159, %f171;
	ld.shared.v4.f32 	{%f173, %f174, %f175, %f176}, [%r169+48];
	ld.shared.v4.f32 	{%f177, %f178, %f179, %f180}, [%r172+48];
	mul.f32 	%f181, %f174, %f178;
	fma.rn.f32 	%f182, %f173, %f177, %f181;
	fma.rn.f32 	%f183, %f175, %f179, %f182;
	fma.rn.f32 	%f184, %f176, %f180, %f183;
	add.f32 	%f185, %f172, %f184;
	ld.shared.v4.f32 	{%f186, %f187, %f188, %f189}, [%r169+64];
	ld.shared.v4.f32 	{%f190, %f191, %f192, %f193}, [%r172+64];
	mul.f32 	%f194, %f187, %f191;
	fma.rn.f32 	%f195, %f186, %f190, %f194;
	fma.rn.f32 	%f196, %f188, %f192, %f195;
	fma.rn.f32 	%f197, %f189, %f193, %f196;
	add.f32 	%f198, %f185, %f197;
	ld.shared.v4.f32 	{%f199, %f200, %f201, %f202}, [%r169+80];
	ld.shared.v4.f32 	{%f203, %f204, %f205, %f206}, [%r172+80];
	mul.f32 	%f207, %f200, %f204;
	fma.rn.f32 	%f208, %f199, %f203, %f207;
	fma.rn.f32 	%f209, %f201, %f205, %f208;
	fma.rn.f32 	%f210, %f202, %f206, %f209;
	add.f32 	%f211, %f198, %f210;
	ld.shared.v4.f32 	{%f212, %f213, %f214, %f215}, [%r169+96];
	ld.shared.v4.f32 	{%f216, %f217, %f218, %f219}, [%r172+96];
	mul.f32 	%f220, %f213, %f217;
	fma.rn.f32 	%f221, %f212, %f216, %f220;
	fma.rn.f32 	%f222, %f214, %f218, %f221;
	fma.rn.f32 	%f223, %f215, %f219, %f222;
	add.f32 	%f224, %f211, %f223;
	ld.shared.v4.f32 	{%f225, %f226, %f227, %f228}, [%r169+112];
	ld.shared.v4.f32 	{%f229, %f230, %f231, %f232}, [%r172+112];
	mul.f32 	%f233, %f226, %f230;
	fma.rn.f32 	%f234, %f225, %f229, %f233;
	fma.rn.f32 	%f235, %f227, %f231, %f234;
	fma.rn.f32 	%f236, %f228, %f232, %f235;
	add.f32 	%f624, %f224, %f236;
	add.s32 	%r280, %r280, 8;
	setp.ne.s32 	%p19, %r280, %r28;
	mov.u32 	%r282, %r28;
	@%p19 bra 	$L__BB0_17;
$L__BB0_18:
	and.b32  	%r50, %r3, 7;
	setp.eq.s32 	%p20, %r50, 0;
	@%p20 bra 	$L__BB0_26;
	add.s32 	%r173, %r50, -1;
	setp.lt.u32 	%p21, %r173, 3;
	@%p21 bra 	$L__BB0_21;
	add.s32 	%r174, %r282, %r20;
	shl.b32 	%r175, %r174, 4;
	mov.u32 	%r176, sram;
	add.s32 	%r177, %r176, %r175;
	ld.shared.v4.f32 	{%f238, %f239, %f240, %f241}, [%r177];
	add.s32 	%r178, %r282, %r46;
	shl.b32 	%r179, %r178, 4;
	add.s32 	%r180, %r17, %r179;
	ld.shared.v4.f32 	{%f242, %f243, %f244, %f245}, [%r180];
	mul.f32 	%f246, %f239, %f243;
	fma.rn.f32 	%f247, %f238, %f242, %f246;
	fma.rn.f32 	%f248, %f240, %f244, %f247;
	fma.rn.f32 	%f249, %f241, %f245, %f248;
	add.f32 	%f250, %f624, %f249;
	ld.shared.v4.f32 	{%f251, %f252, %f253, %f254}, [%r177+16];
	ld.shared.v4.f32 	{%f255, %f256, %f257, %f258}, [%r180+16];
	mul.f32 	%f259, %f252, %f256;
	fma.rn.f32 	%f260, %f251, %f255, %f259;
	fma.rn.f32 	%f261, %f253, %f257, %f260;
	fma.rn.f32 	%f262, %f254, %f258, %f261;
	add.f32 	%f263, %f250, %f262;
	ld.shared.v4.f32 	{%f264, %f265, %f266, %f267}, [%r177+32];
	ld.shared.v4.f32 	{%f268, %f269, %f270, %f271}, [%r180+32];
	mul.f32 	%f272, %f265, %f269;
	fma.rn.f32 	%f273, %f264, %f268, %f272;
	fma.rn.f32 	%f274, %f266, %f270, %f273;
	fma.rn.f32 	%f275, %f267, %f271, %f274;
	add.f32 	%f276, %f263, %f275;
	ld.shared.v4.f32 	{%f277, %f278, %f279, %f280}, [%r177+48];
	ld.shared.v4.f32 	{%f281, %f282, %f283, %f284}, [%r180+48];
	mul.f32 	%f285, %f278, %f282;
	fma.rn.f32 	%f286, %f277, %f281, %f285;
	fma.rn.f32 	%f287, %f279, %f283, %f286;
	fma.rn.f32 	%f288, %f280, %f284, %f287;
	add.f32 	%f624, %f276, %f288;
	add.s32 	%r282, %r282, 4;
$L__BB0_21:
	setp.eq.s32 	%p22, %r25, 0;
	@%p22 bra 	$L__BB0_26;
	setp.eq.s32 	%p23, %r25, 1;
	@%p23 bra 	$L__BB0_24;
	add.s32 	%r181, %r282, %r20;
	shl.b32 	%r182, %r181, 4;
	mov.u32 	%r183, sram;
	add.s32 	%r184, %r183, %r182;
	ld.shared.v4.f32 	{%f290, %f291, %f292, %f293}, [%r184];
	add.s32 	%r185, %r282, %r46;
	shl.b32 	%r186, %r185, 4;
	add.s32 	%r187, %r17, %r186;
	ld.shared.v4.f32 	{%f294, %f295, %f296, %f297}, [%r187];
	mul.f32 	%f298, %f291, %f295;
	fma.rn.f32 	%f299, %f290, %f294, %f298;
	fma.rn.f32 	%f300, %f292, %f296, %f299;
	fma.rn.f32 	%f301, %f293, %f297, %f300;
	add.f32 	%f302, %f624, %f301;
	ld.shared.v4.f32 	{%f303, %f304, %f305, %f306}, [%r184+16];
	ld.shared.v4.f32 	{%f307, %f308, %f309, %f310}, [%r187+16];
	mul.f32 	%f311, %f304, %f308;
	fma.rn.f32 	%f312, %f303, %f307, %f311;
	fma.rn.f32 	%f313, %f305, %f309, %f312;
	fma.rn.f32 	%f314, %f306, %f310, %f313;
	add.f32 	%f624, %f302, %f314;
	add.s32 	%r282, %r282, 2;
$L__BB0_24:
	and.b32  	%r188, %r3, 1;
	setp.eq.b32 	%p24, %r188, 1;
	not.pred 	%p25, %p24;
	@%p25 bra 	$L__BB0_26;
	add.s32 	%r189, %r282, %r20;
	shl.b32 	%r190, %r189, 4;
	mov.u32 	%r191, sram;
	add.s32 	%r192, %r191, %r190;
	ld.shared.v4.f32 	{%f315, %f316, %f317, %f318}, [%r192];
	add.s32 	%r193, %r282, %r46;
	shl.b32 	%r194, %r193, 4;
	add.s32 	%r195, %r17, %r194;
	ld.shared.v4.f32 	{%f319, %f320, %f321, %f322}, [%r195];
	mul.f32 	%f323, %f316, %f320;
	fma.rn.f32 	%f324, %f315, %f319, %f323;
	fma.rn.f32 	%f325, %f317, %f321, %f324;
	fma.rn.f32 	%f326, %f318, %f322, %f325;
	add.f32 	%f624, %f624, %f326;
$L__BB0_26:
	ld.param.f32 	%f613, [_Z22flash_attention_kernelPK6float4S1_S1_iiiiiifPf_param_9];
	mul.f32 	%f327, %f613, %f624;
	add.s32 	%r196, %r279, %r21;
	shl.b32 	%r197, %r196, 2;
	add.s32 	%r198, %r19, %r197;
	st.shared.f32 	[%r198], %f327;
	max.f32 	%f631, %f631, %f327;
	add.s32 	%r279, %r279, 1;
	setp.eq.s32 	%p26, %r279, %r88;
	@%p26 bra 	$L__BB0_38;
	bra.uni 	$L__BB0_15;
$L__BB0_27:
	setp.lt.u32 	%p11, %r88, 8;
	mov.f32 	%f631, 0f00800000;
	mov.b32 	%r285, 0;
	@%p11 bra 	$L__BB0_30;
	mov.f32 	%f631, 0f00800000;
	mov.b32 	%r287, 0;
$L__BB0_29:
	.pragma "nounroll";
	add.s32 	%r149, %r287, %r21;
	shl.b32 	%r150, %r149, 2;
	add.s32 	%r151, %r19, %r150;
	st.shared.f32 	[%r151], %f1;
	max.f32 	%f631, %f631, %f1;
	st.shared.f32 	[%r151+4], %f1;
	st.shared.f32 	[%r151+8], %f1;
	st.shared.f32 	[%r151+12], %f1;
	st.shared.f32 	[%r151+16], %f1;
	st.shared.f32 	[%r151+20], %f1;
	st.shared.f32 	[%r151+24], %f1;
	st.shared.f32 	[%r151+28], %f1;
	add.s32 	%r287, %r287, 8;
	setp.eq.s32 	%p12, %r287, %r26;
	mov.u32 	%r285, %r26;
	@%p12 bra 	$L__BB0_30;
	bra.uni 	$L__BB0_29;
$L__BB0_30:
	setp.eq.s32 	%p13, %r23, 0;
	@%p13 bra 	$L__BB0_38;
	add.s32 	%r152, %r23, -1;
	setp.lt.u32 	%p14, %r152, 3;
	@%p14 bra 	$L__BB0_33;
	add.s32 	%r153, %r285, %r21;
	shl.b32 	%r154, %r153, 2;
	add.s32 	%r155, %r19, %r154;
	st.shared.f32 	[%r155], %f1;
	max.f32 	%f631, %f631, %f1;
	st.shared.f32 	[%r155+4], %f1;
	st.shared.f32 	[%r155+8], %f1;
	st.shared.f32 	[%r155+12], %f1;
	add.s32 	%r285, %r285, 4;
$L__BB0_33:
	setp.eq.s32 	%p15, %r24, 0;
	@%p15 bra 	$L__BB0_38;
	setp.eq.s32 	%p16, %r24, 1;
	@%p16 bra 	$L__BB0_36;
	add.s32 	%r156, %r285, %r21;
	shl.b32 	%r157, %r156, 2;
	add.s32 	%r158, %r19, %r157;
	st.shared.f32 	[%r158], %f1;
	max.f32 	%f631, %f631, %f1;
	st.shared.f32 	[%r158+4], %f1;
	add.s32 	%r285, %r285, 2;
$L__BB0_36:
	setp.eq.s32 	%p17, %r27, 0;
	@%p17 bra 	$L__BB0_38;
	add.s32 	%r159, %r285, %r21;
	shl.b32 	%r160, %r159, 2;
	add.s32 	%r161, %r19, %r160;
	st.shared.f32 	[%r161], %f1;
	max.f32 	%f631, %f631, %f1;
$L__BB0_38:
	setp.lt.s32 	%p27, %r88, 1;
	mov.f32 	%f640, 0f00000000;
	@%p27 bra 	$L__BB0_50;
	setp.lt.u32 	%p28, %r88, 8;
	mov.f32 	%f640, 0f00000000;
	mov.b32 	%r290, 0;
	@%p28 bra 	$L__BB0_42;
	mov.f32 	%f640, 0f00000000;
	mov.b32 	%r288, 0;
$L__BB0_41:
	.pragma "nounroll";
	add.s32 	%r201, %r288, %r21;
	shl.b32 	%r202, %r201, 2;
	add.s32 	%r203, %r19, %r202;
	ld.shared.f32 	%f332, [%r203];
	sub.f32 	%f333, %f332, %f631;
	mul.f32 	%f334, %f333, 0f3FB8AA3B;
	ex2.approx.f32 	%f335, %f334;
	st.shared.f32 	[%r203], %f335;
	add.f32 	%f336, %f640, %f335;
	ld.shared.f32 	%f337, [%r203+4];
	sub.f32 	%f338, %f337, %f631;
	mul.f32 	%f339, %f338, 0f3FB8AA3B;
	ex2.approx.f32 	%f340, %f339;
	st.shared.f32 	[%r203+4], %f340;
	add.f32 	%f341, %f336, %f340;
	ld.shared.f32 	%f342, [%r203+8];
	sub.f32 	%f343, %f342, %f631;
	mul.f32 	%f344, %f343, 0f3FB8AA3B;
	ex2.approx.f32 	%f345, %f344;
	st.shared.f32 	[%r203+8], %f345;
	add.f32 	%f346, %f341, %f345;
	ld.shared.f32 	%f347, [%r203+12];
	sub.f32 	%f348, %f347, %f631;
	mul.f32 	%f349, %f348, 0f3FB8AA3B;
	ex2.approx.f32 	%f350, %f349;
	st.shared.f32 	[%r203+12], %f350;
	add.f32 	%f351, %f346, %f350;
	ld.shared.f32 	%f352, [%r203+16];
	sub.f32 	%f353, %f352, %f631;
	mul.f32 	%f354, %f353, 0f3FB8AA3B;
	ex2.approx.f32 	%f355, %f354;
	st.shared.f32 	[%r203+16], %f355;
	add.f32 	%f356, %f351, %f355;
	ld.shared.f32 	%f357, [%r203+20];
	sub.f32 	%f358, %f357, %f631;
	mul.f32 	%f359, %f358, 0f3FB8AA3B;
	ex2.approx.f32 	%f360, %f359;
	st.shared.f32 	[%r203+20], %f360;
	add.f32 	%f361, %f356, %f360;
	ld.shared.f32 	%f362, [%r203+24];
	sub.f32 	%f363, %f362, %f631;
	mul.f32 	%f364, %f363, 0f3FB8AA3B;
	ex2.approx.f32 	%f365, %f364;
	st.shared.f32 	[%r203+24], %f365;
	add.f32 	%f366, %f361, %f365;
	ld.shared.f32 	%f367, [%r203+28];
	sub.f32 	%f368, %f367, %f631;
	mul.f32 	%f369, %f368, 0f3FB8AA3B;
	ex2.approx.f32 	%f370, %f369;
	st.shared.f32 	[%r203+28], %f370;
	add.f32 	%f640, %f366, %f370;
	add.s32 	%r288, %r288, 8;
	setp.ne.s32 	%p29, %r288, %r26;
	mov.u32 	%r290, %r26;
	@%p29 bra 	$L__BB0_41;
$L__BB0_42:
	setp.eq.s32 	%p30, %r23, 0;
	@%p30 bra 	$L__BB0_50;
	add.s32 	%r204, %r23, -1;
	setp.lt.u32 	%p31, %r204, 3;
	@%p31 bra 	$L__BB0_45;
	add.s32 	%r205, %r290, %r21;
	shl.b32 	%r206, %r205, 2;
	add.s32 	%r207, %r19, %r206;
	ld.shared.f32 	%f372, [%r207];
	sub.f32 	%f373, %f372, %f631;
	mul.f32 	%f374, %f373, 0f3FB8AA3B;
	ex2.approx.f32 	%f375, %f374;
	st.shared.f32 	[%r207], %f375;
	add.f32 	%f376, %f640, %f375;
	ld.shared.f32 	%f377, [%r207+4];
	sub.f32 	%f378, %f377, %f631;
	mul.f32 	%f379, %f378, 0f3FB8AA3B;
	ex2.approx.f32 	%f380, %f379;
	st.shared.f32 	[%r207+4], %f380;
	add.f32 	%f381, %f376, %f380;
	ld.shared.f32 	%f382, [%r207+8];
	sub.f32 	%f383, %f382, %f631;
	mul.f32 	%f384, %f383, 0f3FB8AA3B;
	ex2.approx.f32 	%f385, %f384;
	st.shared.f32 	[%r207+8], %f385;
	add.f32 	%f386, %f381, %f385;
	ld.shared.f32 	%f387, [%r207+12];
	sub.f32 	%f388, %f387, %f631;
	mul.f32 	%f389, %f388, 0f3FB8AA3B;
	ex2.approx.f32 	%f390, %f389;
	st.shared.f32 	[%r207+12], %f390;
	add.f32 	%f640, %f386, %f390;
	add.s32 	%r290, %r290, 4;
$L__BB0_45:
	setp.eq.s32 	%p32, %r24, 0;
	@%p32 bra 	$L__BB0_50;
	setp.eq.s32 	%p33, %r24, 1;
	@%p33 bra 	$L__BB0_48;
	add.s32 	%r208, %r290, %r21;
	shl.b32 	%r209, %r208, 2;
	add.s32 	%r210, %r19, %r209;
	ld.shared.f32 	%f392, [%r210];
	sub.f32 	%f393, %f392, %f631;
	mul.f32 	%f394, %f393, 0f3FB8AA3B;
	ex2.approx.f32 	%f395, %f394;
	st.shared.f32 	[%r210], %f395;
	add.f32 	%f396, %f640, %f395;
	ld.shared.f32 	%f397, [%r210+4];
	sub.f32 	%f398, %f397, %f631;
	mul.f32 	%f399, %f398, 0f3FB8AA3B;
	ex2.approx.f32 	%f400, %f399;
	st.shared.f32 	[%r210+4], %f400;
	add.f32 	%f640, %f396, %f400;
	add.s32 	%r290, %r290, 2;
$L__BB0_48:
	setp.eq.s32 	%p34, %r27, 0;
	@%p34 bra 	$L__BB0_50;
	add.s32 	%r211, %r290, %r21;
	shl.b32 	%r212, %r211, 2;
	add.s32 	%r213, %r19, %r212;
	ld.shared.f32 	%f401, [%r213];
	sub.f32 	%f402, %f401, %f631;
	mul.f32 	%f403, %f402, 0f3FB8AA3B;
	ex2.approx.f32 	%f404, %f403;
	st.shared.f32 	[%r213], %f404;
	add.f32 	%f640, %f640, %f404;
$L__BB0_50:
	setp.lt.s32 	%p35, %r86, 4;
	max.f32 	%f615, %f3, %f631;
	sub.f32 	%f405, %f3, %f615;
	mul.f32 	%f406, %f405, 0f3FB8AA3B;
	ex2.approx.f32 	%f407, %f406;
	sub.f32 	%f408, %f631, %f615;
	mul.f32 	%f409, %f408, 0f3FB8AA3B;
	ex2.approx.f32 	%f410, %f409;
	mul.f32 	%f411, %f614, %f407;
	fma.rn.f32 	%f614, %f640, %f410, %f411;
	mov.f32 	%f412, 0f3F800000;
	div.approx.f32 	%f413, %f412, %f614;
	mul.f32 	%f44, %f411, %f413;
	mul.f32 	%f45, %f410, %f413;
	@%p35 bra 	$L__BB0_73;
	@%p27 bra 	$L__BB0_65;
	mov.b32 	%r292, 0;
$L__BB0_53:
	setp.lt.u32 	%p43, %r88, 8;
	mov.f32 	%f672, 0f00000000;
	mov.b32 	%r295, 0;
	mov.f32 	%f671, %f672;
	mov.f32 	%f670, %f672;
	mov.f32 	%f669, %f672;
	@%p43 bra 	$L__BB0_56;
	mov.f32 	%f672, 0f00000000;
	mov.b32 	%r293, 0;
$L__BB0_55:
	.pragma "nounroll";
	add.s32 	%r227, %r293, %r21;
	shl.b32 	%r228, %r227, 2;
	add.s32 	%r229, %r19, %r228;
	ld.shared.f32 	%f479, [%r229];
	mad.lo.s32 	%r230, %r293, %r3, %r292;
	shl.b32 	%r231, %r230, 4;
	add.s32 	%r232, %r18, %r231;
	ld.shared.v4.f32 	{%f480, %f481, %f482, %f483}, [%r232];
	fma.rn.f32 	%f484, %f479, %f480, %f669;
	fma.rn.f32 	%f485, %f479, %f481, %f670;
	fma.rn.f32 	%f486, %f479, %f482, %f671;
	fma.rn.f32 	%f487, %f479, %f483, %f672;
	ld.shared.f32 	%f488, [%r229+4];
	shl.b32 	%r233, %r3, 4;
	add.s32 	%r234, %r232, %r233;
	ld.shared.v4.f32 	{%f489, %f490, %f491, %f492}, [%r234];
	fma.rn.f32 	%f493, %f488, %f489, %f484;
	fma.rn.f32 	%f494, %f488, %f490, %f485;
	fma.rn.f32 	%f495, %f488, %f491, %f486;
	fma.rn.f32 	%f496, %f488, %f492, %f487;
	ld.shared.f32 	%f497, [%r229+8];
	add.s32 	%r235, %r234, %r233;
	ld.shared.v4.f32 	{%f498, %f499, %f500, %f501}, [%r235];
	fma.rn.f32 	%f502, %f497, %f498, %f493;
	fma.rn.f32 	%f503, %f497, %f499, %f494;
	fma.rn.f32 	%f504, %f497, %f500, %f495;
	fma.rn.f32 	%f505, %f497, %f501, %f496;
	ld.shared.f32 	%f506, [%r229+12];
	add.s32 	%r236, %r235, %r233;
	ld.shared.v4.f32 	{%f507, %f508, %f509, %f510}, [%r236];
	fma.rn.f32 	%f511, %f506, %f507, %f502;
	fma.rn.f32 	%f512, %f506, %f508, %f503;
	fma.rn.f32 	%f513, %f506, %f509, %f504;
	fma.rn.f32 	%f514, %f506, %f510, %f505;
	ld.shared.f32 	%f515, [%r229+16];
	add.s32 	%r237, %r236, %r233;
	ld.shared.v4.f32 	{%f516, %f517, %f518, %f519}, [%r237];
	fma.rn.f32 	%f520, %f515, %f516, %f511;
	fma.rn.f32 	%f521, %f515, %f517, %f512;
	fma.rn.f32 	%f522, %f515, %f518, %f513;
	fma.rn.f32 	%f523, %f515, %f519, %f514;
	ld.shared.f32 	%f524, [%r229+20];
	add.s32 	%r238, %r237, %r233;
	ld.shared.v4.f32 	{%f525, %f526, %f527, %f528}, [%r238];
	fma.rn.f32 	%f529, %f524, %f525, %f520;
	fma.rn.f32 	%f530, %f524, %f526, %f521;
	fma.rn.f32 	%f531, %f524, %f527, %f522;
	fma.rn.f32 	%f532, %f524, %f528, %f523;
	ld.shared.f32 	%f533, [%r229+24];
	add.s32 	%r239, %r238, %r233;
	ld.shared.v4.f32 	{%f534, %f535, %f536, %f537}, [%r239];
	fma.rn.f32 	%f538, %f533, %f534, %f529;
	fma.rn.f32 	%f539, %f533, %f535, %f530;
	fma.rn.f32 	%f540, %f533, %f536, %f531;
	fma.rn.f32 	%f541, %f533, %f537, %f532;
	ld.shared.f32 	%f542, [%r229+28];
	add.s32 	%r240, %r239, %r233;
	ld.shared.v4.f32 	{%f543, %f544, %f545, %f546}, [%r240];
	fma.rn.f32 	%f669, %f542, %f543, %f538;
	fma.rn.f32 	%f670, %f542, %f544, %f539;
	fma.rn.f32 	%f671, %f542, %f545, %f540;
	fma.rn.f32 	%f672, %f542, %f546, %f541;
	add.s32 	%r293, %r293, 8;
	setp.ne.s32 	%p44, %r293, %r26;
	mov.u32 	%r295, %r26;
	@%p44 bra 	$L__BB0_55;
$L__BB0_56:
	setp.eq.s32 	%p45, %r23, 0;
	@%p45 bra 	$L__BB0_64;
	add.s32 	%r241, %r23, -1;
	setp.lt.u32 	%p46, %r241, 3;
	@%p46 bra 	$L__BB0_59;
	add.s32 	%r242, %r295, %r21;
	shl.b32 	%r243, %r242, 2;
	add.s32 	%r244, %r19, %r243;
	ld.shared.f32 	%f548, [%r244];
	mad.lo.s32 	%r245, %r295, %r3, %r292;
	shl.b32 	%r246, %r245, 4;
	add.s32 	%r247, %r18, %r246;
	ld.shared.v4.f32 	{%f549, %f550, %f551, %f552}, [%r247];
	fma.rn.f32 	%f553, %f548, %f549, %f669;
	fma.rn.f32 	%f554, %f548, %f550, %f670;
	fma.rn.f32 	%f555, %f548, %f551, %f671;
	fma.rn.f32 	%f556, %f548, %f552, %f672;
	ld.shared.f32 	%f557, [%r244+4];
	shl.b32 	%r248, %r3, 4;
	add.s32 	%r249, %r247, %r248;
	ld.shared.v4.f32 	{%f558, %f559, %f560, %f561}, [%r249];
	fma.rn.f32 	%f562, %f557, %f558, %f553;
	fma.rn.f32 	%f563, %f557, %f559, %f554;
	fma.rn.f32 	%f564, %f557, %f560, %f555;
	fma.rn.f32 	%f565, %f557, %f561, %f556;
	ld.shared.f32 	%f566, [%r244+8];
	add.s32 	%r250, %r249, %r248;
	ld.shared.v4.f32 	{%f567, %f568, %f569, %f570}, [%r250];
	fma.rn.f32 	%f571, %f566, %f567, %f562;
	fma.rn.f32 	%f572, %f566, %f568, %f563;
	fma.rn.f32 	%f573, %f566, %f569, %f564;
	fma.rn.f32 	%f574, %f566, %f570, %f565;
	ld.shared.f32 	%f575, [%r244+12];
	add.s32 	%r251, %r250, %r248;
	ld.shared.v4.f32 	{%f576, %f577, %f578, %f579}, [%r251];
	fma.rn.f32 	%f669, %f575, %f576, %f571;
	fma.rn.f32 	%f670, %f575, %f577, %f572;
	fma.rn.f32 	%f671, %f575, %f578, %f573;
	fma.rn.f32 	%f672, %f575, %f579, %f574;
	add.s32 	%r295, %r295, 4;
$L__BB0_59:
	setp.eq.s32 	%p47, %r24, 0;
	@%p47 bra 	$L__BB0_64;
	setp.eq.s32 	%p48, %r24, 1;
	@%p48 bra 	$L__BB0_62;
	add.s32 	%r252, %r295, %r21;
	shl.b32 	%r253, %r252, 2;
	add.s32 	%r254, %r19, %r253;
	ld.shared.f32 	%f581, [%r254];
	mad.lo.s32 	%r255, %r295, %r3, %r292;
	shl.b32 	%r256, %r255, 4;
	add.s32 	%r257, %r18, %r256;
	ld.shared.v4.f32 	{%f582, %f583, %f584, %f585}, [%r257];
	fma.rn.f32 	%f586, %f581, %f582, %f669;
	fma.rn.f32 	%f587, %f581, %f583, %f670;
	fma.rn.f32 	%f588, %f581, %f584, %f671;
	fma.rn.f32 	%f589, %f581, %f585, %f672;
	ld.shared.f32 	%f590, [%r254+4];
	shl.b32 	%r258, %r3, 4;
	add.s32 	%r259, %r257, %r258;
	ld.shared.v4.f32 	{%f591, %f592, %f593, %f594}, [%r259];
	fma.rn.f32 	%f669, %f590, %f591, %f586;
	fma.rn.f32 	%f670, %f590, %f592, %f587;
	fma.rn.f32 	%f671, %f590, %f593, %f588;
	fma.rn.f32 	%f672, %f590, %f594, %f589;
	add.s32 	%r295, %r295, 2;
$L__BB0_62:
	setp.eq.s32 	%p49, %r27, 0;
	@%p49 bra 	$L__BB0_64;
	add.s32 	%r260, %r295, %r21;
	shl.b32 	%r261, %r260, 2;
	add.s32 	%r262, %r19, %r261;
	ld.shared.f32 	%f595, [%r262];
	mad.lo.s32 	%r263, %r295, %r3, %r292;
	shl.b32 	%r264, %r263, 4;
	add.s32 	%r265, %r18, %r264;
	ld.shared.v4.f32 	{%f596, %f597, %f598, %f599}, [%r265];
	fma.rn.f32 	%f669, %f595, %f596, %f669;
	fma.rn.f32 	%f670, %f595, %f597, %f670;
	fma.rn.f32 	%f671, %f595, %f598, %f671;
	fma.rn.f32 	%f672, %f595, %f599, %f672;
$L__BB0_64:
	add.s32 	%r266, %r22, %r292;
	shl.b32 	%r267, %r266, 2;
	mul.wide.s32 	%rd28, %r267, 4;
	add.s64 	%rd29, %rd2, %rd28;
	ld.global.f32 	%f600, [%rd29];
	mul.f32 	%f601, %f44, %f600;
	fma.rn.f32 	%f602, %f45, %f669, %f601;
	st.global.f32 	[%rd29], %f602;
	ld.global.f32 	%f603, [%rd29+4];
	mul.f32 	%f604, %f44, %f603;
	fma.rn.f32 	%f605, %f45, %f670, %f604;
	st.global.f32 	[%rd29+4], %f605;
	ld.global.f32 	%f606, [%rd29+8];
	mul.f32 	%f607, %f44, %f606;
	fma.rn.f32 	%f608, %f45, %f671, %f607;
	st.global.f32 	[%rd29+8], %f608;
	ld.global.f32 	%f609, [%rd29+12];
	mul.f32 	%f610, %f44, %f609;
	fma.rn.f32 	%f611, %f45, %f672, %f610;
	st.global.f32 	[%rd29+12], %f611;
	add.s32 	%r292, %r292, 1;
	setp.eq.s32 	%p50, %r292, %r3;
	@%p50 bra 	$L__BB0_73;
	bra.uni 	$L__BB0_53;
$L__BB0_65:
	add.s32 	%r215, %r3, -1;
	setp.lt.u32 	%p37, %r215, 3;
	mov.b32 	%r299, 0;
	@%p37 bra 	$L__BB0_68;
	mov.b32 	%r297, 0;
$L__BB0_67:
	.pragma "nounroll";
	add.s32 	%r217, %r22, %r297;
	shl.b32 	%r218, %r217, 2;
	mul.wide.s32 	%rd22, %r218, 4;
	add.s64 	%rd23, %rd2, %rd22;
	ld.global.f32 	%f414, [%rd23];
	mul.f32 	%f415, %f45, 0f00000000;
	fma.rn.f32 	%f416, %f44, %f414, %f415;
	st.global.f32 	[%rd23], %f416;
	ld.global.f32 	%f417, [%rd23+4];
	fma.rn.f32 	%f418, %f44, %f417, %f415;
	st.global.f32 	[%rd23+4], %f418;
	ld.global.f32 	%f419, [%rd23+8];
	fma.rn.f32 	%f420, %f44, %f419, %f415;
	st.global.f32 	[%rd23+8], %f420;
	ld.global.f32 	%f421, [%rd23+12];
	fma.rn.f32 	%f422, %f44, %f421, %f415;
	st.global.f32 	[%rd23+12], %f422;
	ld.global.f32 	%f423, [%rd23+16];
	fma.rn.f32 	%f424, %f44, %f423, %f415;
	st.global.f32 	[%rd23+16], %f424;
	ld.global.f32 	%f425, [%rd23+20];
	fma.rn.f32 	%f426, %f44, %f425, %f415;
	st.global.f32 	[%rd23+20], %f426;
	ld.global.f32 	%f427, [%rd23+24];
	fma.rn.f32 	%f428, %f44, %f427, %f415;
	st.global.f32 	[%rd23+24], %f428;
	ld.global.f32 	%f429, [%rd23+28];
	fma.rn.f32 	%f430, %f44, %f429, %f415;
	st.global.f32 	[%rd23+28], %f430;
	ld.global.f32 	%f431, [%rd23+32];
	fma.rn.f32 	%f432, %f44, %f431, %f415;
	st.global.f32 	[%rd23+32], %f432;
	ld.global.f32 	%f433, [%rd23+36];
	fma.rn.f32 	%f434, %f44, %f433, %f415;
	st.global.f32 	[%rd23+36], %f434;
	ld.global.f32 	%f435, [%rd23+40];
	fma.rn.f32 	%f436, %f44, %f435, %f415;
	st.global.f32 	[%rd23+40], %f436;
	ld.global.f32 	%f437, [%rd23+44];
	fma.rn.f32 	%f438, %f44, %f437, %f415;
	st.global.f32 	[%rd23+44], %f438;
	ld.global.f32 	%f439, [%rd23+48];
	fma.rn.f32 	%f440, %f44, %f439, %f415;
	st.global.f32 	[%rd23+48], %f440;
	ld.global.f32 	%f441, [%rd23+52];
	fma.rn.f32 	%f442, %f44, %f441, %f415;
	st.global.f32 	[%rd23+52], %f442;
	ld.global.f32 	%f443, [%rd23+56];
	fma.rn.f32 	%f444, %f44, %f443, %f415;
	st.global.f32 	[%rd23+56], %f444;
	ld.global.f32 	%f445, [%rd23+60];
	fma.rn.f32 	%f446, %f44, %f445, %f415;
	st.global.f32 	[%rd23+60], %f446;
	add.s32 	%r297, %r297, 4;
	and.b32  	%r299, %r3, 536870908;
	setp.ne.s32 	%p38, %r297, %r299;
	@%p38 bra 	$L__BB0_67;
$L__BB0_68:
	setp.eq.s32 	%p39, %r25, 0;
	@%p39 bra 	$L__BB0_73;
	setp.eq.s32 	%p40, %r25, 1;
	@%p40 bra 	$L__BB0_71;
	add.s32 	%r219, %r22, %r299;
	shl.b32 	%r220, %r219, 2;
	mul.wide.s32 	%rd24, %r220, 4;
	add.s64 	%rd25, %rd2, %rd24;
	ld.global.f32 	%f447, [%rd25];
	mul.f32 	%f448, %f45, 0f00000000;
	fma.rn.f32 	%f449, %f44, %f447, %f448;
	st.global.f32 	[%rd25], %f449;
	ld.global.f32 	%f450, [%rd25+4];
	fma.rn.f32 	%f451, %f44, %f450, %f448;
	st.global.f32 	[%rd25+4], %f451;
	ld.global.f32 	%f452, [%rd25+8];
	fma.rn.f32 	%f453, %f44, %f452, %f448;
	st.global.f32 	[%rd25+8], %f453;
	ld.global.f32 	%f454, [%rd25+12];
	fma.rn.f32 	%f455, %f44, %f454, %f448;
	st.global.f32 	[%rd25+12], %f455;
	ld.global.f32 	%f456, [%rd25+16];
	fma.rn.f32 	%f457, %f44, %f456, %f448;
	st.global.f32 	[%rd25+16], %f457;
	ld.global.f32 	%f458, [%rd25+20];
	fma.rn.f32 	%f459, %f44, %f458, %f448;
	st.global.f32 	[%rd25+20], %f459;
	ld.global.f32 	%f460, [%rd25+24];
	fma.rn.f32 	%f461, %f44, %f460, %f448;
	st.global.f32 	[%rd25+24], %f461;
	ld.global.f32 	%f462, [%rd25+28];
	fma.rn.f32 	%f463, %f44, %f462, %f448;
	st.global.f32 	[%rd25+28], %f463;
	add.s32 	%r299, %r299, 2;
$L__BB0_71:
	and.b32  	%r221, %r3, 1;
	setp.eq.b32 	%p41, %r221, 1;
	not.pred 	%p42, %p41;
	@%p42 bra 	$L__BB0_73;
	add.s32 	%r222, %r22, %r299;
	shl.b32 	%r223, %r222, 2;
	mul.wide.s32 	%rd26, %r223, 4;
	add.s64 	%rd27, %rd2, %rd26;
	ld.global.f32 	%f464, [%rd27];
	mul.f32 	%f465, %f44, %f464;
	fma.rn.f32 	%f466, %f45, 0f00000000, %f465;
	st.global.f32 	[%rd27], %f466;
	ld.global.f32 	%f467, [%rd27+4];
	mul.f32 	%f468, %f44, %f467;
	fma.rn.f32 	%f469, %f45, 0f00000000, %f468;
	st.global.f32 	[%rd27+4], %f469;
	ld.global.f32 	%f470, [%rd27+8];
	mul.f32 	%f471, %f44, %f470;
	fma.rn.f32 	%f472, %f45, 0f00000000, %f471;
	st.global.f32 	[%rd27+8], %f472;
	ld.global.f32 	%f473, [%rd27+12];
	mul.f32 	%f474, %f44, %f473;
	fma.rn.f32 	%f475, %f45, 0f00000000, %f474;
	st.global.f32 	[%rd27+12], %f475;
$L__BB0_73:
	ld.param.u32 	%r269, [_Z22flash_attention_kernelPK6float4S1_S1_iiiiiifPf_param_5];
	bar.sync 	0;
	add.s32 	%r275, %r275, 1;
	setp.ne.s32 	%p51, %r275, %r269;
	@%p51 bra 	$L__BB0_9;
$L__BB0_74:
	ret;

}


// ===== COMPILED SASS (sm_100) =====

	.target	sm_100

	.elftype	@"ET_EXEC"


//--------------------- .note.nv.tkinfo           --------------------------
	.section	.note.nv.tkinfo,"",@"SHT_NOTE"
	.sectionflags	@"SHF_NOTE_NV_TKINFO"
	.tkinfo
        /*0018*/ 	.word	0x00000002
        /*0030*/ 	.string	""
        /*0030*/ 	.string	"ptxas"
        /*0030*/ 	.string	"Cuda compilation tools, release 13.0, V13.0.88"
        /*0030*/ 	.string	"Build cuda_13.0.r13.0/compiler.36424714_0"
        /*0030*/ 	.string	"-arch sm_100 -m 64 "



//--------------------- .note.nv.cuinfo           --------------------------
	.section	.note.nv.cuinfo,"",@"SHT_NOTE"
	.sectionflags	@"SHF_NOTE_NV_CUINFO"
        /*0018*/ 	.short	0x0002
        /*001a*/ 	.short	0x0064
        /*001c*/ 	.short	0x0082
	.zero		2


//--------------------- .nv.info                  --------------------------
	.section	.nv.info,"",@"SHT_CUDA_INFO"
	.align	4


	//----- nvinfo : EIATTR_REGCOUNT
	.align		4
        /*0000*/ 	.byte	0x04, 0x2f
        /*0002*/ 	.short	(.L_1 - .L_0)
	.align		4
.L_0:
        /*0004*/ 	.word	index@(_Z22flash_attention_kernelPK6float4S1_S1_iiiiiifPf)
        /*0008*/ 	.word	0x00000028


	//----- nvinfo : EIATTR_FRAME_SIZE
	.align		4
.L_1:
        /*000c*/ 	.byte	0x04, 0x11
        /*000e*/ 	.short	(.L_3 - .L_2)
	.align		4
.L_2:
        /*0010*/ 	.word	index@(_Z22flash_attention_kernelPK6float4S1_S1_iiiiiifPf)
        /*0014*/ 	.word	0x00000000


	//----- nvinfo : EIATTR_MIN_STACK_SIZE
	.align		4
.L_3:
        /*0018*/ 	.byte	0x04, 0x12
        /*001a*/ 	.short	(.L_5 - .L_4)
	.align		4
.L_4:
        /*001c*/ 	.word	index@(_Z22flash_attention_kernelPK6float4S1_S1_iiiiiifPf)
        /*0020*/ 	.word	0x00000000
.L_5:


//--------------------- .nv.compat                --------------------------
	.section	.nv.compat,"",@"SHT_CUDA_COMPAT_INFO"
	.align	4
        /*0000*/ 	.byte	0x02, 0x09, 0x00, 0x00, 0x02, 0x02, 0x01, 0x00, 0x02, 0x05, 0x05, 0x00, 0x03, 0x07, 0x01, 0x01
        /*0010*/ 	.byte	0x02, 0x03, 0x00, 0x00, 0x02, 0x06, 0x01, 0x00, 0x04, 0x0b, 0x08, 0x00, 0x01, 0x00, 0x00, 0x00
        /*0020*/ 	.byte	0x00, 0x00, 0x00, 0x00


//--------------------- .nv.info._Z22flash_attention_kernelPK6float4S1_S1_iiiiiifPf --------------------------
	.section	.nv.info._Z22flash_attention_kernelPK6float4S1_S1_iiiiiifPf,"",@"SHT_CUDA_INFO"
	.sectionflags	@""
	.align	4


	//----- nvinfo : EIATTR_CUDA_API_VERSION
	.align		4
        /*0000*/ 	.byte	0x04, 0x37
        /*0002*/ 	.short	(.L_7 - .L_6)
.L_6:
        /*0004*/ 	.word	0x00000082


	//----- nvinfo : EIATTR_KPARAM_INFO
	.align		4
.L_7:
        /*0008*/ 	.byte	0x04, 0x17
        /*000a*/ 	.short	(.L_9 - .L_8)
.L_8:
        /*000c*/ 	.word	0x00000000
        /*0010*/ 	.short	0x000a
        /*0012*/ 	.short	0x0038
        /*0014*/ 	.byte	0x00, 0xf5, 0x21, 0x00


	//----- nvinfo : EIATTR_KPARAM_INFO
	.align		4
.L_9:
        /*0018*/ 	.byte	0x04, 0x17
        /*001a*/ 	.short	(.L_11 - .L_10)
.L_10:
        /*001c*/ 	.word	0x00000000
        /*0020*/ 	.short	0x0009
        /*0022*/ 	.short	0x0030
        /*0024*/ 	.byte	0x00, 0xf0, 0x11, 0x00


	//----- nvinfo : EIATTR_KPARAM_INFO
	.align		4
.L_11:
        /*0028*/ 	.byte	0x04, 0x17
        /*002a*/ 	.short	(.L_13 - .L_12)
.L_12:
        /*002c*/ 	.word	0x00000000
        /*0030*/ 	.short	0x0008
        /*0032*/ 	.short	0x002c
        /*0034*/ 	.byte	0x00, 0xf0, 0x11, 0x00


	//----- nvinfo : EIATTR_KPARAM_INFO
	.align		4
.L_13:
        /*0038*/ 	.byte	0x04, 0x17
        /*003a*/ 	.short	(.L_15 - .L_14)
.L_14:
        /*003c*/ 	.word	0x00000000
        /*0040*/ 	.short	0x0007
        /*0042*/ 	.short	0x0028
        /*0044*/ 	.byte	0x00, 0xf0, 0x11, 0x00


	//----- nvinfo : EIATTR_KPARAM_INFO
	.align		4
.L_15:
        /*0048*/ 	.byte	0x04, 0x17
        /*004a*/ 	.short	(.L_17 - .L_16)
.L_16:
        /*004c*/ 	.word	0x00000000
        /*0050*/ 	.short	0x0006
        /*0052*/ 	.short	0x0024
        /*0054*/ 	.byte	0x00, 0xf0, 0x11, 0x00


	//----- nvinfo : EIATTR_KPARAM_INFO
	.align		4
.L_17:
        /*0058*/ 	.byte	0x04, 0x17
        /*005a*/ 	.short	(.L_19 - .L_18)
.L_18:
        /*005c*/ 	.word	0x00000000
        /*0060*/ 	.short	0x0005
        /*0062*/ 	.short	0x0020
        /*0064*/ 	.byte	0x00, 0xf0, 0x11, 0x00


	//----- nvinfo : EIATTR_KPARAM_INFO
	.align		4
.L_19:
        /*0068*/ 	.byte	0x04, 0x17
        /*006a*/ 	.short	(.L_21 - .L_20)
.L_20:
        /*006c*/ 	.word	0x00000000
        /*0070*/ 	.short	0x0004
        /*0072*/ 	.short	0x001c
        /*0074*/ 	.byte	0x00, 0xf0, 0x11, 0x00


	//----- nvinfo : EIATTR_KPARAM_INFO
	.align		4
.L_21:
        /*0078*/ 	.byte	0x04, 0x17
        /*007a*/ 	.short	(.L_23 - .L_22)
.L_22:
        /*007c*/ 	.word	0x00000000
        /*0080*/ 	.short	0x0003
        /*0082*/ 	.short	0x0018
        /*0084*/ 	.byte	0x00, 0xf0, 0x11, 0x00


	//----- nvinfo : EIATTR_KPARAM_INFO
	.align		4
.L_23:
        /*0088*/ 	.byte	0x04, 0x17
        /*008a*/ 	.short	(.L_25 - .L_24)
.L_24:
        /*008c*/ 	.word	0x00000000
        /*0090*/ 	.short	0x0002
        /*0092*/ 	.short	0x0010
        /*0094*/ 	.byte	0x00, 0xf5, 0x21, 0x00


	//----- nvinfo : EIATTR_KPARAM_INFO
	.align		4
.L_25:
        /*0098*/ 	.byte	0x04, 0x17
        /*009a*/ 	.short	(.L_27 - .L_26)
.L_26:
        /*009c*/ 	.word	0x00000000
        /*00a0*/ 	.short	0x0001
        /*00a2*/ 	.short	0x0008
        /*00a4*/ 	.byte	0x00, 0xf5, 0x21, 0x00


	//----- nvinfo : EIATTR_KPARAM_INFO
	.align		4
.L_27:
        /*00a8*/ 	.byte	0x04, 0x17
        /*00aa*/ 	.short	(.L_29 - .L_28)
.L_28:
        /*00ac*/ 	.word	0x00000000
        /*00b0*/ 	.short	0x0000
        /*00b2*/ 	.short	0x0000
        /*00b4*/ 	.byte	0x00, 0xf5, 0x21, 0x00


	//----- nvinfo : EIATTR_SPARSE_MMA_MASK
	.align		4
.L_29:
        /*00b8*/ 	.byte	0x03, 0x50
        /*00ba*/ 	.short	0x0000


	//----- nvinfo : EIATTR_MAXREG_COUNT
	.align		4
        /*00bc*/ 	.byte	0x03, 0x1b
        /*00be*/ 	.short	0x00ff


	//----- nvinfo : EIATTR_NUM_BARRIERS
	.align		4
        /*00c0*/ 	.byte	0x02, 0x4c
        /*00c2*/ 	.byte	0x01
	.zero		1


	//----- nvinfo : EIATTR_MERCURY_ISA_VERSION
	.align		4
        /*00c4*/ 	.byte	0x03, 0x5f
        /*00c6*/ 	.short	0x0101


	//----- nvinfo : EIATTR_VRC_CTA_INIT_COUNT
	.align		4
        /*00c8*/ 	.byte	0x02, 0x4a
	.zero		1
	.zero		1


	//----- nvinfo : EIATTR_EXIT_INSTR_OFFSETS
	.align		4
        /*00cc*/ 	.byte	0x04, 0x1c
        /*00ce*/ 	.short	(.L_31 - .L_30)


	//   ....[0]....
.L_30:
        /*00d0*/ 	.word	0x000007f0


	//   ....[1]....
        /*00d4*/ 	.word	0x00003870


	//----- nvinfo : EIATTR_CBANK_PARAM_SIZE
	.align		4
.L_31:
        /*00d8*/ 	.byte	0x03, 0x19
        /*00da*/ 	.short	0x0040


	//----- nvinfo : EIATTR_PARAM_CBANK
	.align		4
        /*00dc*/ 	.byte	0x04, 0x0a
        /*00de*/ 	.short	(.L_33 - .L_32)
	.align		4
.L_32:
        /*00e0*/ 	.word	index@(.nv.constant0._Z22flash_attention_kernelPK6float4S1_S1_iiiiiifPf)
        /*00e4*/ 	.short	0x0380
        /*00e6*/ 	.short	0x0040


	//----- nvinfo : EIATTR_SW_WAR
	.align		4
.L_33:
        /*00e8*/ 	.byte	0x04, 0x36
        /*00ea*/ 	.short	(.L_35 - .L_34)
.L_34:
        /*00ec*/ 	.word	0x00000008
.L_35:


//--------------------- .nv.callgraph             --------------------------
	.section	.nv.callgraph,"",@"SHT_CUDA_CALLGRAPH"
	.align	4
	.sectionentsize	8
	.align		4
        /*0000*/ 	.word	0x00000000
	.align		4
        /*0004*/ 	.word	0xffffffff
	.align		4
        /*0008*/ 	.word	0x00000000
	.align		4
        /*000c*/ 	.word	0xfffffffe
	.align		4
        /*0010*/ 	.word	0x00000000
	.align		4
        /*0014*/ 	.word	0xfffffffd
	.align		4
        /*0018*/ 	.word	0x00000000
	.align		4
        /*001c*/ 	.word	0xfffffffc


//--------------------- .text._Z22flash_attention_kernelPK6float4S1_S1_iiiiiifPf --------------------------
	.section	.text._Z22flash_attention_kernelPK6float4S1_S1_iiiiiifPf,"ax",@progbits
	.align	128
        .global         _Z22flash_attention_kernelPK6float4S1_S1_iiiiiifPf
        .type           _Z22flash_attention_kernelPK6float4S1_S1_iiiiiifPf,@function
        .size           _Z22flash_attention_kernelPK6float4S1_S1_iiiiiifPf,(.L_x_35 - _Z22flash_attention_kernelPK6float4S1_S1_iiiiiifPf)
        .other          _Z22flash_attention_kernelPK6float4S1_S1_iiiiiifPf,@"STO_CUDA_ENTRY STV_DEFAULT"
_Z22flash_attention_kernelPK6float4S1_S1_iiiiiifPf:
.text._Z22flash_attention_kernelPK6float4S1_S1_iiiiiifPf:
[----:B------:R-:W-:Y:S08]  /*0000*/  LDC R1, c[0x0][0x37c] ;  /* 0x0000df00ff017b82 */ /* 0x000ff00000000800 */
[----:B------:R-:W0:Y:S01]  /*0010*/  LDC.64 R4, c[0x0][0x398] ;  /* 0x0000e600ff047b82 */ /* 0x000e220000000a00 */
[----:B------:R-:W1:Y:S01]  /*0020*/  LDCU UR11, c[0x0][0x3ac] ;  /* 0x00007580ff0b77ac */ /* 0x000e620008000800 */
[----:B------:R-:W2:Y:S06]  /*0030*/  LDCU.64 UR14, c[0x0][0x358] ;  /* 0x00006b00ff0e77ac */ /* 0x000eac0008000a00 */
[----:B------:R-:W3:Y:S01]  /*0040*/  S2UR UR5, SR_CTAID.X ;  /* 0x00000000000579c3 */ /* 0x000ee20000002500 */
[----:B-1----:R-:W-:Y:S01]  /*0050*/  UISETP.GE.AND UP0, UPT, UR11, 0x1, UPT ;  /* 0x000000010b00788c */ /* 0x002fe2000bf06270 */
[----:B0-----:R-:W-:-:S04]  /*0060*/  SHF.R.S32.HI R0, RZ, 0x1f, R5 ;  /* 0x0000001fff007819 */ /* 0x001fc80000011405 */
[----:B------:R-:W-:Y:S02]  /*0070*/  LEA.HI R0, R0, R5, RZ, 0x2 ;  /* 0x0000000500007211 */ /* 0x000fe400078f10ff */
[----:B------:R-:W-:Y:S02]  /*0080*/  MOV R5, UR11 ;  /* 0x0000000b00057c02 */ /* 0x000fe40008000f00 */
[----:B------:R-:W-:Y:S02]  /*0090*/  SHF.R.S32.HI R0, RZ, 0x2, R0 ;  /* 0x00000002ff007819 */ /* 0x000fe40000011400 */
[----:B------:R-:W-:Y:S02]  /*00a0*/  IABS R8, R5 ;  /* 0x0000000500087213 */ /* 0x000fe40000000000 */
[----:B------:R-:W-:-:S13]  /*00b0*/  R2UR UR19, R0 ;  /* 0x00000000001372ca */ /* 0x000fda00000e0000 */
[----:B------:R-:W-:Y:S01]  /*00c0*/  MOV R7, UR19 ;  /* 0x0000001300077c02 */ /* 0x000fe20008000f00 */
[----:B------:R-:W-:Y:S02]  /*00d0*/  ULOP3.LUT UR4, UR19, UR11, URZ, 0x3c, !UPT ;  /* 0x0000000b13047292 */ /* 0x000fe4000f8e3cff */
[----:B------:R-:W-:Y:S01]  /*00e0*/  UIMAD UR20, UR19, UR11, URZ ;  /* 0x0000000b131472a4 */ /* 0x000fe2000f8e02ff */
[----:B------:R-:W-:-:S03]  /*00f0*/  IABS R6, R7 ;  /* 0x0000000700067213 */ /* 0x000fc60000000000 */
[----:B------:R-:W-:Y:S01]  /*0100*/  ISETP.LE.AND P2, PT, RZ, UR4, PT ;  /* 0x00000004ff007c0c */ /* 0x000fe2000bf43270 */
[----:B------:R-:W0:Y:S08]  /*0110*/  I2F.RP R0, R6 ;  /* 0x0000000600007306 */ /* 0x000e300000209400 */
[----:B0-----:R-:W0:Y:S02]  /*0120*/  MUFU.RCP R0, R0 ;  /* 0x0000000000007308 */ /* 0x001e240000001000 */
[----:B0-----:R-:W-:-:S06]  /*0130*/  IADD3 R2, PT, PT, R0, 0xffffffe, RZ ;  /* 0x0ffffffe00027810 */ /* 0x001fcc0007ffe0ff */
[----:B------:R0:W1:Y:S02]  /*0140*/  F2I.FTZ.U32.TRUNC.NTZ R3, R2 ;  /* 0x0000000200037305 */ /* 0x000064000021f000 */
[----:B0-----:R-:W-:Y:S01]  /*0150*/  HFMA2 R2, -RZ, RZ, 0, 0 ;  /* 0x00000000ff027431 */ /* 0x001fe200000001ff */
[----:B-1----:R-:W-:-:S05]  /*0160*/  IADD3 R9, PT, PT, RZ, -R3, RZ ;  /* 0x80000003ff097210 */ /* 0x002fca0007ffe0ff */
[----:B------:R-:W-:Y:S01]  /*0170*/  IMAD R5, R9, R6, RZ ;  /* 0x0000000609057224 */ /* 0x000fe200078e02ff */
[----:B------:R-:W-:Y:S02]  /*0180*/  IABS R9, R7 ;  /* 0x0000000700097213 */ /* 0x000fe40000000000 */
[----:B------:R-:W-:Y:S01]  /*0190*/  MOV R7, R8 ;  /* 0x0000000800077202 */ /* 0x000fe20000000f00 */
[----:B------:R-:W-:Y:S01]  /*01a0*/  IMAD.HI.U32 R3, R3, R5, R2 ;  /* 0x0000000503037227 */ /* 0x000fe200078e0002 */
[----:B------:R-:W-:-:S05]  /*01b0*/  IADD3 R2, PT, PT, RZ, -R9, RZ ;  /* 0x80000009ff027210 */ /* 0x000fca0007ffe0ff */
[----:B------:R-:W-:-:S04]  /*01c0*/  IMAD.HI.U32 R0, R3, R7, RZ ;  /* 0x0000000703007227 */ /* 0x000fc800078e00ff */
[----:B------:R-:W-:Y:S02]  /*01d0*/  IMAD R3, R0, R2, R7 ;  /* 0x0000000200037224 */ /* 0x000fe400078e0207 */
[----:B------:R-:W0:Y:S03]  /*01e0*/  S2R R2, SR_TID.X ;  /* 0x0000000000027919 */ /* 0x000e260000002100 */
[----:B------:R-:W-:-:S13]  /*01f0*/  ISETP.GT.U32.AND P1, PT, R6, R3, PT ;  /* 0x000000030600720c */ /* 0x000fda0003f24070 */
[-C--:B------:R-:W-:Y:S02]  /*0200*/  @!P1 IADD3 R3, PT, PT, R3, -R6.reuse, RZ ;  /* 0x8000000603039210 */ /* 0x080fe40007ffe0ff */
[----:B------:R-:W-:Y:S02]  /*0210*/  @!P1 IADD3 R0, PT, PT, R0, 0x1, RZ ;  /* 0x0000000100009810 */ /* 0x000fe40007ffe0ff */
[----:B------:R-:W-:Y:S01]  /*0220*/  ISETP.GE.U32.AND P0, PT, R3, R6, PT ;  /* 0x000000060300720c */ /* 0x000fe20003f06070 */
[----:B---3--:R-:W-:Y:S01]  /*0230*/  IMAD R3, R4, UR5, RZ ;  /* 0x0000000504037c24 */ /* 0x008fe2000f8e02ff */
[----:B------:R-:W-:-:S11]  /*0240*/  ISETP.NE.AND P1, PT, RZ, UR19, PT ;  /* 0x00000013ff007c0c */ /* 0x000fd6000bf25270 */
[----:B------:R-:W-:-:S04]  /*0250*/  @P0 IADD3 R0, PT, PT, R0, 0x1, RZ ;  /* 0x0000000100000810 */ /* 0x000fc80007ffe0ff */
[----:B------:R-:W-:Y:S02]  /*0260*/  @!P2 IADD3 R0, PT, PT, -R0, RZ, RZ ;  /* 0x000000ff0000a210 */ /* 0x000fe40007ffe1ff */
[----:B------:R-:W-:Y:S01]  /*0270*/  @!P1 LOP3.LUT R0, RZ, UR19, RZ, 0x33, !PT ;  /* 0x00000013ff009c12 */ /* 0x000fe2000f8e33ff */
[----:B0-2---:R-:W-:Y:S06]  /*0280*/  BRA.U !UP0, `(.L_x_0) ;  /* 0x0000000508507547 */ /* 0x005fec000b800000 */
[----:B------:R-:W0:Y:S01]  /*0290*/  I2F.U32.RP R7, R0 ;  /* 0x0000000000077306 */ /* 0x000e220000209000 */
[----:B------:R-:W-:Y:S02]  /*02a0*/  IADD3 R9, PT, PT, RZ, -R0, RZ ;  /* 0x80000000ff097210 */ /* 0x000fe40007ffe0ff */
[C---:B------:R-:W-:Y:S02]  /*02b0*/  VIMNMX R6, PT, PT, R0.reuse, UR11, !PT ;  /* 0x0000000b00067c48 */ /* 0x040fe4000ffe0100 */
[----:B------:R-:W-:Y:S02]  /*02c0*/  ISETP.NE.U32.AND P2, PT, R0, RZ, PT ;  /* 0x000000ff0000720c */ /* 0x000fe40003f45070 */
[----:B------:R-:W-:Y:S01]  /*02d0*/  MOV R25, RZ ;  /* 0x000000ff00197202 */ /* 0x000fe20000000f00 */
[----:B0-----:R-:W0:Y:S02]  /*02e0*/  MUFU.RCP R7, R7 ;  /* 0x0000000700077308 */ /* 0x001e240000001000 */
[----:B0-----:R-:W-:-:S06]  /*02f0*/  IADD3 R4, PT, PT, R7, 0xffffffe, RZ ;  /* 0x0ffffffe07047810 */ /* 0x001fcc0007ffe0ff */
[----:B------:R0:W1:Y:S02]  /*0300*/  F2I.FTZ.U32.TRUNC.NTZ R5, R4 ;  /* 0x0000000400057305 */ /* 0x000064000021f000 */
[----:B0-----:R-:W-:Y:S01]  /*0310*/  MOV R4, RZ ;  /* 0x000000ff00047202 */ /* 0x001fe20000000f00 */
[----:B-1----:R-:W-:-:S04]  /*0320*/  IMAD R9, R9, R5, RZ ;  /* 0x0000000509097224 */ /* 0x002fc800078e02ff */
[----:B------:R-:W-:Y:S01]  /*0330*/  IMAD.HI.U32 R8, R5, R9, R4 ;  /* 0x0000000905087227 */ /* 0x000fe200078e0004 */
[----:B------:R-:W-:Y:S01]  /*0340*/  IADD3 R5, PT, PT, R6, -0x1, RZ ;  /* 0xffffffff06057810 */ /* 0x000fe20007ffe0ff */
[----:B------:R-:W0:Y:S04]  /*0350*/  S2R R4, SR_CTAID.Y ;  /* 0x0000000000047919 */ /* 0x000e280000002600 */
[----:B------:R-:W-:-:S05]  /*0360*/  IMAD.HI.U32 R8, R8, R5, RZ ;  /* 0x0000000508087227 */ /* 0x000fca00078e00ff */
[----:B------:R-:W-:-:S05]  /*0370*/  IADD3 R6, PT, PT, -R8, RZ, RZ ;  /* 0x000000ff08067210 */ /* 0x000fca0007ffe1ff */
[----:B------:R-:W-:-:S05]  /*0380*/  IMAD R5, R0, R6, R5 ;  /* 0x0000000600057224 */ /* 0x000fca00078e0205 */
[----:B------:R-:W-:-:S13]  /*0390*/  ISETP.GE.U32.AND P0, PT, R5, R0, PT ;  /* 0x000000000500720c */ /* 0x000fda0003f06070 */
[----:B------:R-:W-:Y:S02]  /*03a0*/  @P0 IADD3 R5, PT, PT, -R0, R5, RZ ;  /* 0x0000000500050210 */ /* 0x000fe40007ffe1ff */
[----:B------:R-:W-:Y:S02]  /*03b0*/  @P0 IADD3 R8, PT, PT, R8, 0x1, RZ ;  /* 0x0000000108080810 */ /* 0x000fe40007ffe0ff */
[----:B------:R-:W-:Y:S01]  /*03c0*/  ISETP.GE.U32.AND P1, PT, R5, R0, PT ;  /* 0x000000000500720c */ /* 0x000fe20003f26070 */
[----:B------:R-:W-:-:S05]  /*03d0*/  IMAD R5, R3, UR19, RZ ;  /* 0x0000001303057c24 */ /* 0x000fca000f8e02ff */
[----:B------:R-:W-:-:S05]  /*03e0*/  IADD3 R5, PT, PT, R5, R2, RZ ;  /* 0x0000000205057210 */ /* 0x000fca0007ffe0ff */
[----:B0-----:R-:W-:Y:S02]  /*03f0*/  IMAD R21, R4, UR20, R5 ;  /* 0x0000001404157c24 */ /* 0x001fe4000f8e0205 */
[----:B------:R-:W-:Y:S02]  /*0400*/  @P1 IADD3 R8, PT, PT, R8, 0x1, RZ ;  /* 0x0000000108081810 */ /* 0x000fe40007ffe0ff */
[----:B------:R-:W-:-:S04]  /*0410*/  @!P2 LOP3.LUT R8, RZ, R0, RZ, 0x33, !PT ;  /* 0x00000000ff08a212 */ /* 0x000fc800078e33ff */
[C---:B------:R-:W-:Y:S02]  /*0420*/  ISETP.GE.U32.AND P0, PT, R8.reuse, 0x3, PT ;  /* 0x000000030800780c */ /* 0x040fe40003f06070 */
[----:B------:R-:W-:-:S04]  /*0430*/  IADD3 R24, PT, PT, R8, 0x1, RZ ;  /* 0x0000000108187810 */ /* 0x000fc80007ffe0ff */
[----:B------:R-:W-:-:S04]  /*0440*/  LOP3.LUT R20, R24, 0x3, RZ, 0xc0, !PT ;  /* 0x0000000318147812 */ /* 0x000fc800078ec0ff */
[----:B------:R-:W-:-:S03]  /*0450*/  ISETP.NE.AND P1, PT, R20, RZ, PT ;  /* 0x000000ff1400720c */ /* 0x000fc60003f25270 */
[----:B------:R-:W-:Y:S10]  /*0460*/  @!P0 BRA `(.L_x_1) ;  /* 0x0000000000988947 */ /* 0x000ff40003800000 */
[----:B------:R-:W0:Y:S01]  /*0470*/  S2UR UR5, SR_CgaCtaId ;  /* 0x00000000000579c3 */ /* 0x000e220000008800 */
[----:B------:R-:W-:Y:S01]  /*0480*/  UMOV UR4, 0x400 ;  /* 0x0000040000047882 */ /* 0x000fe20000000000 */
[----:B------:R-:W-:Y:S02]  /*0490*/  LOP3.LUT R24, R24, 0xfffffffc, RZ, 0xc0, !PT ;  /* 0xfffffffc18187812 */ /* 0x000fe400078ec0ff */
[----:B------:R-:W-:-:S04]  /*04a0*/  MOV R25, RZ ;  /* 0x000000ff00197202 */ /* 0x000fc80000000f00 */
[----:B------:R-:W1:Y:S01]  /*04b0*/  LDC.64 R22, c[0x0][0x380] ;  /* 0x0000e000ff167b82 */ /* 0x000e620000000a00 */
[----:B0-----:R-:W-:-:S03]  /*04c0*/  ULEA UR5, UR5, UR4, 0x18 ;  /* 0x0000000405057291 */ /* 0x001fc6000f8ec0ff */
[----:B------:R-:W-:-:S09]  /*04d0*/  UMOV UR4, URZ ;  /* 0x000000ff00047c82 */ /* 0x000fd20008000000 */
.L_x_2:
[----:B--2---:R-:W-:Y:S01]  /*04e0*/  IADD3 R31, PT, PT, R0, R25, RZ ;  /* 0x00000019001f7210 */ /* 0x004fe20007ffe0ff */
[----:B------:R-:W-:-:S03]  /*04f0*/  IMAD R5, R25, UR19, R21 ;  /* 0x0000001319057c24 */ /* 0x000fc6000f8e0215 */
[C---:B------:R-:W-:Y:S01]  /*0500*/  IADD3 R29, PT, PT, R0.reuse, R31, RZ ;  /* 0x0000001f001d7210 */ /* 0x040fe20007ffe0ff */
[----:B------:R-:W-:Y:S02]  /*0510*/  IMAD R9, R31, UR19, R21 ;  /* 0x000000131f097c24 */ /* 0x000fe4000f8e0215 */
[----:B-1----:R-:W-:Y:S01]  /*0520*/  IMAD.WIDE R4, R5, 0x10, R22 ;  /* 0x0000001005047825 */ /* 0x002fe200078e0216 */
[----:B------:R-:W-:-:S03]  /*0530*/  IADD3 R27, PT, PT, R0, R29, RZ ;  /* 0x0000001d001b7210 */ /* 0x000fc60007ffe0ff */
[--C-:B------:R-:W-:Y:S02]  /*0540*/  IMAD R13, R29, UR19, R21.reuse ;  /* 0x000000131d0d7c24 */ /* 0x100fe4000f8e0215 */
[----:B------:R-:W-:Y:S01]  /*0550*/  IMAD R17, R27, UR19, R21 ;  /* 0x000000131b117c24 */ /* 0x000fe2000f8e0215 */
[----:B------:R-:W2:Y:S01]  /*0560*/  LDG.E.128 R4, desc[UR14][R4.64] ;  /* 0x0000000e04047981 */ /* 0x000ea2000c1e1d00 */
[----:B------:R-:W-:-:S04]  /*0570*/  IMAD.WIDE R8, R9, 0x10, R22 ;  /* 0x0000001009087825 */ /* 0x000fc800078e0216 */
[--C-:B------:R-:W-:Y:S02]  /*0580*/  IMAD.WIDE R12, R13, 0x10, R22.reuse ;  /* 0x000000100d0c7825 */ /* 0x100fe400078e0216 */
[----:B------:R-:W3:Y:S02]  /*0590*/  LDG.E.128 R8, desc[UR14][R8.64] ;  /* 0x0000000e08087981 */ /* 0x000ee4000c1e1d00 */
[----:B------:R-:W-:Y:S02]  /*05a0*/  IMAD.WIDE R16, R17, 0x10, R22 ;  /* 0x0000001011107825 */ /* 0x000fe400078e0216 */
[----:B------:R-:W4:Y:S04]  /*05b0*/  LDG.E.128 R12, desc[UR14][R12.64] ;  /* 0x0000000e0c0c7981 */ /* 0x000f28000c1e1d00 */
[----:B------:R-:W5:Y:S01]  /*05c0*/  LDG.E.128 R16, desc[UR14][R16.64] ;  /* 0x0000000e10107981 */ /* 0x000f62000c1e1d00 */
[----:B------:R-:W-:-:S02]  /*05d0*/  IMAD R25, R25, UR19, R2 ;  /* 0x0000001319197c24 */ /* 0x000fc4000f8e0202 */
[--C-:B------:R-:W-:Y:S02]  /*05e0*/  IMAD R31, R31, UR19, R2.reuse ;  /* 0x000000131f1f7c24 */ /* 0x100fe4000f8e0202 */
[--C-:B------:R-:W-:Y:S02]  /*05f0*/  IMAD R29, R29, UR19, R2.reuse ;  /* 0x000000131d1d7c24 */ /* 0x100fe4000f8e0202 */
[----:B------:R-:W-:Y:S01]  /*0600*/  IMAD R26, R27, UR19, R2 ;  /* 0x000000131b1a7c24 */ /* 0x000fe2000f8e0202 */
[----:B------:R-:W-:Y:S02]  /*0610*/  LEA R25, R25, UR5, 0x4 ;  /* 0x0000000519197c11 */ /* 0x000fe4000f8e20ff */
[----:B------:R-:W-:Y:S02]  /*0620*/  LEA R31, R31, UR5, 0x4 ;  /* 0x000000051f1f7c11 */ /* 0x000fe4000f8e20ff */
[----:B------:R-:W-:Y:S02]  /*0630*/  LEA R29, R29, UR5, 0x4 ;  /* 0x000000051d1d7c11 */ /* 0x000fe4000f8e20ff */
[----:B------:R-:W-:Y:S01]  /*0640*/  LEA R26, R26, UR5, 0x4 ;  /* 0x000000051a1a7c11 */ /* 0x000fe2000f8e20ff */
[----:B------:R-:W-:-:S06]  /*0650*/  UIADD3 UR4, UPT, UPT, UR4, 0x4, URZ ;  /* 0x0000000404047890 */ /* 0x000fcc000fffe0ff */
[----:B------:R-:W-:Y:S01]  /*0660*/  ISETP.NE.AND P0, PT, R24, UR4, PT ;  /* 0x0000000418007c0c */ /* 0x000fe2000bf05270 */
[----:B--2---:R0:W-:Y:S04]  /*0670*/  STS.128 [R25], R4 ;  /* 0x0000000419007388 */ /* 0x0041e80000000c00 */
[----:B---3--:R2:W-:Y:S04]  /*0680*/  STS.128 [R31], R8 ;  /* 0x000000081f007388 */ /* 0x0085e80000000c00 */
[----:B----4-:R2:W-:Y:S04]  /*0690*/  STS.128 [R29], R12 ;  /* 0x0000000c1d007388 */ /* 0x0105e80000000c00 */
[----:B-----5:R2:W-:Y:S01]  /*06a0*/  STS.128 [R26], R16 ;  /* 0x000000101a007388 */ /* 0x0205e20000000c00 */
[----:B0-----:R-:W-:Y:S01]  /*06b0*/  IADD3 R25, PT, PT, R0, R27, RZ ;  /* 0x0000001b00197210 */ /* 0x001fe20007ffe0ff */
[----:B------:R-:W-:Y:S06]  /*06c0*/  @P0 BRA `(.L_x_2) ;  /* 0xfffffffc00840947 */ /* 0x000fec000383ffff */
.L_x_1:
[----:B------:R-:W-:Y:S05]  /*06d0*/  @!P1 BRA `(.L_x_0) ;  /* 0x00000000003c9947 */ /* 0x000fea0003800000 */
[----:B------:R-:W0:Y:S01]  /*06e0*/  S2UR UR5, SR_CgaCtaId ;  /* 0x00000000000579c3 */ /* 0x000e220000008800 */
[----:B------:R-:W-:-:S07]  /*06f0*/  UMOV UR4, 0x400 ;  /* 0x0000040000047882 */ /* 0x000fce0000000000 */
[----:B--2---:R-:W1:Y:S01]  /*0700*/  LDC.64 R8, c[0x0][0x380] ;  /* 0x0000e000ff087b82 */ /* 0x004e620000000a00 */
[----:B0-----:R-:W-:-:S03]  /*0710*/  ULEA UR5, UR5, UR4, 0x18 ;  /* 0x0000000405057291 */ /* 0x001fc6000f8ec0ff */
[----:B------:R-:W-:-:S09]  /*0720*/  UMOV UR4, URZ ;  /* 0x000000ff00047c82 */ /* 0x000fd20008000000 */
.L_x_3:
[----:B0-----:R-:W-:-:S04]  /*0730*/  IMAD R5, R25, UR19, R21 ;  /* 0x0000001319057c24 */ /* 0x001fc8000f8e0215 */
[----:B-1----:R-:W-:-:S06]  /*0740*/  IMAD.WIDE R4, R5, 0x10, R8 ;  /* 0x0000001005047825 */ /* 0x002fcc00078e0208 */
[----:B------:R-:W2:Y:S01]  /*0750*/  LDG.E.128 R4, desc[UR14][R4.64] ;  /* 0x0000000e04047981 */ /* 0x000ea2000c1e1d00 */
[----:B------:R-:W-:Y:S01]  /*0760*/  IMAD R10, R25, UR19, R2 ;  /* 0x00000013190a7c24 */ /* 0x000fe2000f8e0202 */
[----:B------:R-:W-:Y:S01]  /*0770*/  UIADD3 UR4, UPT, UPT, UR4, 0x1, URZ ;  /* 0x0000000104047890 */ /* 0x000fe2000fffe0ff */
[----:B------:R-:W-:-:S03]  /*0780*/  IADD3 R25, PT, PT, R0, R25, RZ ;  /* 0x0000001900197210 */ /* 0x000fc60007ffe0ff */
[----:B------:R-:W-:Y:S02]  /*0790*/  LEA R10, R10, UR5, 0x4 ;  /* 0x000000050a0a7c11 */ /* 0x000fe4000f8e20ff */
[----:B------:R-:W-:-:S03]  /*07a0*/  ISETP.NE.AND P0, PT, R20, UR4, PT ;  /* 0x0000000414007c0c */ /* 0x000fc6000bf05270 */
[----:B--2---:R0:W-:Y:S10]  /*07b0*/  STS.128 [R10], R4 ;  /* 0x000000040a007388 */ /* 0x0041f40000000c00 */
[----:B------:R-:W-:Y:S05]  /*07c0*/  @P0 BRA `(.L_x_3) ;  /* 0xfffffffc00d80947 */ /* 0x000fea000383ffff */
.L_x_0:
[----:B0-----:R-:W0:Y:S02]  /*07d0*/  LDC R4, c[0x0][0x3a0] ;  /* 0x0000e800ff047b82 */ /* 0x001e240000000800 */
[----:B0-----:R-:W-:-:S13]  /*07e0*/  ISETP.GE.AND P0, PT, R4, 0x1, PT ;  /* 0x000000010400780c */ /* 0x001fda0003f06270 */
[----:B------:R-:W-:Y:S05]  /*07f0*/  @!P0 EXIT ;  /* 0x000000000000894d */ /* 0x000fea0003800000 */
[----:B------:R-:W0:Y:S01]  /*0800*/  S2UR UR5, SR_CgaCtaId ;  /* 0x00000000000579c3 */ /* 0x000e220000008800 */
[----:B------:R-:W1:Y:S01]  /*0810*/  S2R R5, SR_CTAID.Y ;  /* 0x0000000000057919 */ /* 0x000e620000002600 */
[----:B------:R-:W3:Y:S01]  /*0820*/  LDCU UR10, c[0x0][0x3a8] ;  /* 0x00007500ff0a77ac */ /* 0x000ee20008000800 */
[----:B------:R-:W-:Y:S01]  /*0830*/  IADD3 R30, PT, PT, R3, R2, RZ ;  /* 0x00000002031e7210 */ /* 0x000fe20007ffe0ff */
[----:B--2---:R-:W-:Y:S01]  /*0840*/  IMAD R31, R2, UR19, RZ ;  /* 0x00000013021f7c24 */ /* 0x004fe2000f8e02ff */
[----:B------:R-:W-:Y:S01]  /*0850*/  CS2R R28, SRZ ;  /* 0x00000000001c7805 */ /* 0x000fe2000001ff00 */
[----:B------:R-:W-:Y:S01]  /*0860*/  UMOV UR4, 0x400 ;  /* 0x0000040000047882 */ /* 0x000fe20000000000 */
[----:B------:R-:W-:Y:S02]  /*0870*/  ULOP3.LUT UR7, UR19, 0x1ffffff8, URZ, 0xc0, !UPT ;  /* 0x1ffffff813077892 */ /* 0x000fe4000f8ec0ff */
[----:B------:R-:W-:Y:S01]  /*0880*/  IMAD R30, R30, UR19, RZ ;  /* 0x000000131e1e7c24 */ /* 0x000fe2000f8e02ff */
[----:B---3--:R-:W-:-:S02]  /*0890*/  UIMAD UR12, UR19, UR10, URZ ;  /* 0x0000000a130c72a4 */ /* 0x008fc4000f8e02ff */
[----:B------:R-:W-:Y:S02]  /*08a0*/  UIADD3 UR11, UPT, UPT, UR11, UR10, URZ ;  /* 0x0000000a0b0b7290 */ /* 0x000fe4000fffe0ff */
[----:B0-----:R-:W-:Y:S02]  /*08b0*/  ULEA UR4, UR5, UR4, 0x18 ;  /* 0x0000000405047291 */ /* 0x001fe4000f8ec0ff */
[----:B------:R-:W-:Y:S02]  /*08c0*/  USHF.L.U32 UR11, UR11, 0x4, URZ ;  /* 0x000000040b0b7899 */ /* 0x000fe400080006ff */
[----:B------:R-:W-:Y:S02]  /*08d0*/  ULEA UR9, UR20, UR4, 0x4 ;  /* 0x0000000414097291 */ /* 0x000fe4000f8e20ff */
[----:B------:R-:W-:Y:S02]  /*08e0*/  ULOP3.LUT UR21, UR10, 0x7, URZ, 0xc0, !UPT ;  /* 0x000000070a157892 */ /* 0x000fe4000f8ec0ff */
[----:B------:R-:W-:Y:S01]  /*08f0*/  ULEA UR23, UR12, UR9, 0x4 ;  /* 0x000000090c177291 */ /* 0x000fe2000f8e20ff */
[----:B-1----:R-:W-:Y:S01]  /*0900*/  IMAD R30, R5, UR20, R30 ;  /* 0x00000014051e7c24 */ /* 0x002fe2000f8e021e */
[----:B------:R-:W-:-:S02]  /*0910*/  ULOP3.LUT UR22, UR10, 0x3, URZ, 0xc0, !UPT ;  /* 0x000000030a167892 */ /* 0x000fc4000f8ec0ff */
[----:B------:R-:W-:Y:S02]  /*0920*/  ULOP3.LUT UR8, UR10, 0x7ffffff8, URZ, 0xc0, !UPT ;  /* 0x7ffffff80a087892 */ /* 0x000fe4000f8ec0ff */
[----:B------:R-:W-:Y:S02]  /*0930*/  ULOP3.LUT UR10, UR10, 0x1, URZ, 0xc0, !UPT ;  /* 0x000000010a0a7892 */ /* 0x000fe4000f8ec0ff */
[----:B------:R-:W-:Y:S02]  /*0940*/  UIMAD UR11, UR19, UR11, URZ ;  /* 0x0000000b130b72a4 */ /* 0x000fe4000f8e02ff */
[----:B------:R-:W-:Y:S01]  /*0950*/  ULEA UR12, UR12, UR23, 0x4 ;  /* 0x000000170c0c7291 */ /* 0x000fe2000f8e20ff */
[----:B------:R-:W-:-:S11]  /*0960*/  UMOV UR4, URZ ;  /* 0x000000ff00047c82 */ /* 0x000fd60008000000 */
.L_x_33:
[----:B0-----:R-:W0:Y:S02]  /*0970*/  LDCU UR5, c[0x0][0x3a8] ;  /* 0x00007500ff0577ac */ /* 0x001e240008000800 */
[----:B0-2---:R-:W-:-:S04]  /*0980*/  MOV R17, UR5 ;  /* 0x0000000500117c02 */ /* 0x005fc80008000f00 */
[----:B------:R-:W-:-:S13]  /*0990*/  ISETP.GE.AND P1, PT, R17, 0x1, PT ;  /* 0x000000011100780c */ /* 0x000fda0003f26270 */
[----:B-1-3--:R-:W-:Y:S05]  /*09a0*/  @!P1 BRA `(.L_x_4) ;  /* 0x00000000005c9947 */ /* 0x00afea0003800000 */
[----:B------:R-:W0:Y:S01]  /*09b0*/  S2UR UR6, SR_CgaCtaId ;  /* 0x00000000000679c3 */ /* 0x000e220000008800 */
[----:B------:R-:W-:Y:S01]  /*09c0*/  UMOV UR5, 0x400 ;  /* 0x0000040000057882 */ /* 0x000fe20000000000 */
[----:B------:R-:W-:Y:S02]  /*09d0*/  IMAD R19, R17, UR4, R3 ;  /* 0x0000000411137c24 */ /* 0x000fe4000f8e0203 */
[----:B------:R-:W-:Y:S02]  /*09e0*/  HFMA2 R16, -RZ, RZ, 0, 0 ;  /* 0x00000000ff107431 */ /* 0x000fe400000001ff */
[----:B------:R-:W-:Y:S02]  /*09f0*/  IMAD R19, R19, UR19, R2 ;  /* 0x0000001313137c24 */ /* 0x000fe4000f8e0202 */
[----:B------:R-:W1:Y:S08]  /*0a00*/  LDC.64 R12, c[0x0][0x388] ;  /* 0x0000e200ff0c7b82 */ /* 0x000e700000000a00 */
[----:B------:R-:W2:Y:S01]  /*0a10*/  LDC.64 R14, c[0x0][0x390] ;  /* 0x0000e400ff0e7b82 */ /* 0x000ea20000000a00 */
[----:B0-----:R-:W-:-:S06]  /*0a20*/  ULEA UR5, UR6, UR5, 0x18 ;  /* 0x0000000506057291 */ /* 0x001fcc000f8ec0ff */
[----:B------:R-:W-:-:S07]  /*0a30*/  LEA R18, R2, UR5, 0x4 ;  /* 0x0000000502127c11 */ /* 0x000fce000f8e20ff */
.L_x_5:
[----:B-1----:R-:W-:-:S04]  /*0a40*/  IMAD.WIDE R4, R19, 0x10, R12 ;  /* 0x0000001013047825 */ /* 0x002fc800078e020c */
[----:B--2---:R-:W-:Y:S02]  /*0a50*/  IMAD.WIDE R8, R19, 0x10, R14 ;  /* 0x0000001013087825 */ /* 0x004fe400078e020e */
[----:B------:R-:W2:Y:S04]  /*0a60*/  LDG.E.128 R4, desc[UR14][R4.64] ;  /* 0x0000000e04047981 */ /* 0x000ea8000c1e1d00 */
[----:B------:R-:W3:Y:S01]  /*0a70*/  LDG.E.128 R8, desc[UR14][R8.64] ;  /* 0x0000000e08087981 */ /* 0x000ee2000c1e1d00 */
[----:B------:R-:W-:Y:S02]  /*0a80*/  IADD3 R16, PT, PT, R0, R16, RZ ;  /* 0x0000001000107210 */ /* 0x000fe40007ffe0ff */
[----:B------:R-:W-:Y:S02]  /*0a90*/  MOV R21, UR20 ;  /* 0x0000001400157c02 */ /* 0x000fe40008000f00 */
[----:B------:R-:W-:-:S02]  /*0aa0*/  ISETP.GE.AND P0, PT, R16, R17, PT ;  /* 0x000000111000720c */ /* 0x000fc40003f06270 */
[----:B------:R-:W-:Y:S01]  /*0ab0*/  LEA R20, R21, R18, 0x4 ;  /* 0x0000001215147211 */ /* 0x000fe200078e20ff */
[----:B------:R-:W-:-:S05]  /*0ac0*/  IMAD R21, R0, UR19, RZ ;  /* 0x0000001300157c24 */ /* 0x000fca000f8e02ff */
[C---:B------:R-:W-:Y:S01]  /*0ad0*/  IADD3 R19, PT, PT, R21.reuse, R19, RZ ;  /* 0x0000001315137210 */ /* 0x040fe20007ffe0ff */
[----:B--2---:R-:W-:Y:S04]  /*0ae0*/  STS.128 [R20], R4 ;  /* 0x0000000414007388 */ /* 0x004fe80000000c00 */
[----:B---3--:R0:W-:Y:S02]  /*0af0*/  STS.128 [R18+UR11], R8 ;  /* 0x0000000812007988 */ /* 0x0081e40008000c0b */
[----:B0-----:R-:W-:Y:S01]  /*0b00*/  LEA R18, R21, R18, 0x4 ;  /* 0x0000001215127211 */ /* 0x001fe200078e20ff */
[----:B------:R-:W-:Y:S06]  /*0b10*/  @!P0 BRA `(.L_x_5) ;  /* 0xfffffffc00c88947 */ /* 0x000fec000383ffff */
.L_x_4:
[----:B------:R-:W-:Y:S01]  /*0b20*/  BAR.SYNC.DEFER_BLOCKING 0x0 ;  /* 0x0000000000007b1d */ /* 0x000fe20000010000 */
[----:B------:R-:W-:-:S05]  /*0b30*/  MOV R33, 0x800000 ;  /* 0x0080000000217802 */ /* 0x000fca0000000f00 */
[----:B------:R-:W-:Y:S05]  /*0b40*/  @!P1 BRA `(.L_x_6) ;  /* 0x0000000c008c9947 */ /* 0x000fea0003800000 */
[----:B------:R-:W0:Y:S02]  /*0b50*/  LDCU UR5, c[0x0][0x39c] ;  /* 0x00007380ff0577ac */ /* 0x000e240008000800 */
[----:B0-----:R-:W-:-:S09]  /*0b60*/  UISETP.GE.AND UP0, UPT, UR5, 0x4, UPT ;  /* 0x000000040500788c */ /* 0x001fd2000bf06270 */
[----:B------:R-:W-:Y:S05]  /*0b70*/  BRA.U !UP0, `(.L_x_7) ;  /* 0x0000000908b47547 */ /* 0x000fea000b800000 */
[----:B------:R-:W-:Y:S01]  /*0b80*/  HFMA2 R33, -RZ, RZ, 7.62939453125e-06, 0 ;  /* 0x00800000ff217431 */ /* 0x000fe200000001ff */
[----:B------:R-:W-:-:S06]  /*0b90*/  UMOV UR5, URZ ;  /* 0x000000ff00057c82 */ /* 0x000fcc0008000000 */
.L_x_13:
[----:B------:R-:W-:Y:S01]  /*0ba0*/  UIADD3 UR6, UPT, UPT, UR19, -0x1, URZ ;  /* 0xffffffff13067890 */ /* 0x000fe2000fffe0ff */
[----:B------:R-:W-:Y:S01]  /*0bb0*/  MOV R32, RZ ;  /* 0x000000ff00207202 */ /* 0x000fe20000000f00 */
[----:B------:R-:W-:Y:S02]  /*0bc0*/  UIMAD UR16, UR19, UR5, URZ ;  /* 0x00000005131072a4 */ /* 0x000fe4000f8e02ff */
[----:B------:R-:W-:-:S03]  /*0bd0*/  UISETP.GE.U32.AND UP0, UPT, UR6, 0x7, UPT ;  /* 0x000000070600788c */ /* 0x000fc6000bf06070 */
[----:B------:R-:W-:-:S06]  /*0be0*/  UMOV UR6, URZ ;  /* 0x000000ff00067c82 */ /* 0x000fcc0008000000 */
[----:B------:R-:W-:Y:S05]  /*0bf0*/  BRA.U !UP0, `(.L_x_8) ;  /* 0x0000000508147547 */ /* 0x000fea000b800000 */
[----:B------:R-:W0:Y:S01]  /*0c00*/  S2UR UR13, SR_CgaCtaId ;  /* 0x00000000000d79c3 */ /* 0x000e220000008800 */
[----:B------:R-:W-:Y:S01]  /*0c10*/  HFMA2 R32, -RZ, RZ, 0, 0 ;  /* 0x00000000ff207431 */ /* 0x000fe200000001ff */
[----:B------:R-:W-:Y:S02]  /*0c20*/  UMOV UR6, 0x400 ;  /* 0x0000040000067882 */ /* 0x000fe40000000000 */
[----:B0-----:R-:W-:-:S03]  /*0c30*/  ULEA UR17, UR13, UR6, 0x18 ;  /* 0x000000060d117291 */ /* 0x001fc6000f8ec0ff */
[----:B------:R-:W-:-:S09]  /*0c40*/  UMOV UR6, URZ ;  /* 0x000000ff00067c82 */ /* 0x000fd20008000000 */
.L_x_9:
[----:B------:R-:W-:Y:S02]  /*0c50*/  UIADD3 UR13, UPT, UPT, UR16, UR6, URZ ;  /* 0x00000006100d7290 */ /* 0x000fe4000fffe0ff */
[----:B------:R-:W-:Y:S01]  /*0c60*/  IADD3 R34, PT, PT, R31, UR6, RZ ;  /* 0x000000061f227c10 */ /* 0x000fe2000fffe0ff */
[----:B------:R-:W-:Y:S02]  /*0c70*/  UIADD3 UR6, UPT, UPT, UR6, 0x8, URZ ;  /* 0x0000000806067890 */ /* 0x000fe4000fffe0ff */
[----:B------:R-:W-:Y:S01]  /*0c80*/  ULEA UR13, UR13, UR9, 0x4 ;  /* 0x000000090d0d7291 */ /* 0x000fe2000f8e20ff */
[----:B------:R-:W-:Y:S01]  /*0c90*/  LEA R34, R34, UR17, 0x4 ;  /* 0x0000001122227c11 */ /* 0x000fe2000f8e20ff */
[----:B------:R-:W-:-:S04]  /*0ca0*/  UISETP.NE.AND UP0, UPT, UR6, UR7, UPT ;  /* 0x000000070600728c */ /* 0x000fc8000bf05270 */
[----:B------:R-:W-:Y:S04]  /*0cb0*/  LDS.128 R24, [R34] ;  /* 0x0000000022187984 */ /* 0x000fe80000000c00 */
[----:B------:R-:W0:Y:S04]  /*0cc0*/  LDS.128 R20, [UR13] ;  /* 0x0000000dff147984 */ /* 0x000e280008000c00 */
[----:B------:R-:W-:Y:S04]  /*0cd0*/  LDS.128 R8, [R34+0x20] ;  /* 0x0000200022087984 */ /* 0x000fe80000000c00 */
[----:B------:R-:W1:Y:S04]  /*0ce0*/  LDS.128 R4, [UR13+0x20] ;  /* 0x0000200dff047984 */ /* 0x000e680008000c00 */
[----:B------:R-:W-:Y:S04]  /*0cf0*/  LDS.128 R12, [R34+0x10] ;  /* 0x00001000220c7984 */ /* 0x000fe80000000c00 */
[----:B------:R-:W2:Y:S01]  /*0d00*/  LDS.128 R16, [UR13+0x10] ;  /* 0x0000100dff107984 */ /* 0x000ea20008000c00 */
[----:B0-----:R-:W-:-:S04]  /*0d10*/  FMUL R21, R25, R21 ;  /* 0x0000001519157220 */ /* 0x001fc80000400000 */
[----:B------:R-:W-:Y:S01]  /*0d20*/  FFMA R21, R24, R20, R21 ;  /* 0x0000001418157223 */ /* 0x000fe20000000015 */
[----:B-1----:R-:W-:-:S03]  /*0d30*/  FMUL R5, R9, R5 ;  /* 0x0000000509057220 */ /* 0x002fc60000400000 */
[----:B------:R-:W-:Y:S01]  /*0d40*/  FFMA R22, R26, R22, R21 ;  /* 0x000000161a167223 */ /* 0x000fe20000000015 */
[----:B------:R-:W-:-:S04]  /*0d50*/  FFMA R5, R8, R4, R5 ;  /* 0x0000000408057223 */ /* 0x000fc80000000005 */
[----:B------:R-:W-:Y:S01]  /*0d60*/  FFMA R6, R10, R6, R5 ;  /* 0x000000060a067223 */ /* 0x000fe20000000005 */
[----:B------:R-:W-:Y:S01]  /*0d70*/  FFMA R5, R27, R23, R22 ;  /* 0x000000171b057223 */ /* 0x000fe20000000016 */
[----:B--2---:R-:W-:Y:S01]  /*0d80*/  FMUL R13, R13, R17 ;  /* 0x000000110d0d7220 */ /* 0x004fe20000400000 */
[----:B------:R-:W-:Y:S03]  /*0d90*/  LDS.128 R24, [R34+0x30] ;  /* 0x0000300022187984 */ /* 0x000fe60000000c00 */
[----:B------:R-:W-:Y:S01]  /*0da0*/  FFMA R13, R12, R16, R13 ;  /* 0x000000100c0d7223 */ /* 0x000fe2000000000d */
[----:B------:R-:W0:Y:S03]  /*0db0*/  LDS.128 R20, [UR13+0x30] ;  /* 0x0000300dff147984 */ /* 0x000e260008000c00 */
[----:B------:R-:W-:Y:S01]  /*0dc0*/  FFMA R14, R14, R18, R13 ;  /* 0x000000120e0e7223 */ /* 0x000fe2000000000d */
[----:B0-----:R-:W-:-:S03]  /*0dd0*/  FMUL R9, R25, R21 ;  /* 0x0000001519097220 */ /* 0x001fc60000400000 */
[----:B------:R-:W-:Y:S01]  /*0de0*/  FFMA R25, R15, R19, R14 ;  /* 0x000000130f197223 */ /* 0x000fe2000000000e */
[----:B------:R-:W-:Y:S01]  /*0df0*/  FFMA R21, R11, R7, R6 ;  /* 0x000000070b157223 */ /* 0x000fe20000000006 */
[----:B------:R-:W-:Y:S01]  /*0e00*/  LDS.128 R12, [R34+0x40] ;  /* 0x00004000220c7984 */ /* 0x000fe20000000c00 */
[----:B------:R-:W-:Y:S01]  /*0e10*/  FFMA R9, R24, R20, R9 ;  /* 0x0000001418097223 */ /* 0x000fe20000000009 */
[----:B------:R-:W-:Y:S02]  /*0e20*/  FADD R20, R5, R32 ;  /* 0x0000002005147221 */ /* 0x000fe40000000000 */
[----:B------:R-:W0:Y:S01]  /*0e30*/  LDS.128 R16, [UR13+0x40] ;  /* 0x0000400dff107984 */ /* 0x000e220008000c00 */
[----:B------:R-:W-:Y:S01]  /*0e40*/  FFMA R22, R26, R22, R9 ;  /* 0x000000161a167223 */ /* 0x000fe20000000009 */
[----:B------:R-:W-:Y:S02]  /*0e50*/  FADD R20, R20, R25 ;  /* 0x0000001914147221 */ /* 0x000fe40000000000 */
[----:B------:R-:W-:Y:S01]  /*0e60*/  LDS.128 R4, [R34+0x50] ;  /* 0x0000500022047984 */ /* 0x000fe20000000c00 */
[----:B------:R-:W-:-:S03]  /*0e70*/  FFMA R23, R27, R23, R22 ;  /* 0x000000171b177223 */ /* 0x000fc60000000016 */
[----:B------:R-:W1:Y:S04]  /*0e80*/  LDS.128 R8, [UR13+0x50] ;  /* 0x0000500dff087984 */ /* 0x000e680008000c00 */
[----:B------:R-:W-:Y:S01]  /*0e90*/  LDS.128 R24, [UR13+0x70] ;  /* 0x0000700dff187984 */ /* 0x000fe20008000c00 */
[----:B0-----:R-:W-:-:S04]  /*0ea0*/  FMUL R13, R13, R17 ;  /* 0x000000110d0d7220 */ /* 0x001fc80000400000 */
[----:B------:R-:W-:-:S04]  /*0eb0*/  FFMA R13, R12, R16, R13 ;  /* 0x000000100c0d7223 */ /* 0x000fc8000000000d */
[----:B------:R-:W-:Y:S01]  /*0ec0*/  FFMA R14, R14, R18, R13 ;  /* 0x000000120e0e7223 */ /* 0x000fe2000000000d */
[----:B-1----:R-:W-:-:S03]  /*0ed0*/  FMUL R9, R5, R9 ;  /* 0x0000000905097220 */ /* 0x002fc60000400000 */
[----:B------:R-:W-:Y:S01]  /*0ee0*/  FFMA R5, R15, R19, R14 ;  /* 0x000000130f057223 */ /* 0x000fe2000000000e */
[----:B------:R-:W-:Y:S01]  /*0ef0*/  FFMA R9, R4, R8, R9 ;  /* 0x0000000804097223 */ /* 0x000fe20000000009 */
[----:B------:R-:W-:Y:S01]  /*0f00*/  FADD R4, R20, R21 ;  /* 0x0000001514047221 */ /* 0x000fe20000000000 */
[----:B------:R-:W-:Y:S02]  /*0f10*/  LDS.128 R12, [R34+0x60] ;  /* 0x00006000220c7984 */ /* 0x000fe40000000c00 */
[----:B------:R-:W-:Y:S01]  /*0f20*/  FFMA R6, R6, R10, R9 ;  /* 0x0000000a06067223 */ /* 0x000fe20000000009 */
[----:B------:R-:W-:Y:S01]  /*0f30*/  FADD R4, R4, R23 ;  /* 0x0000001704047221 */ /* 0x000fe20000000000 */
[----:B------:R-:W0:Y:S02]  /*0f40*/  LDS.128 R16, [UR13+0x60] ;  /* 0x0000600dff107984 */ /* 0x000e240008000c00 */
[----:B------:R-:W-:Y:S01]  /*0f50*/  FFMA R7, R7, R11, R6 ;  /* 0x0000000b07077223 */ /* 0x000fe20000000006 */
[----:B------:R-:W-:Y:S01]  /*0f60*/  FADD R4, R4, R5 ;  /* 0x0000000504047221 */ /* 0x000fe20000000000 */
[----:B------:R-:W1:Y:S03]  /*0f70*/  LDS.128 R20, [R34+0x70] ;  /* 0x0000700022147984 */ /* 0x000e660000000c00 */
[----:B------:R-:W-:Y:S01]  /*0f80*/  FADD R4, R4, R7 ;  /* 0x0000000704047221 */ /* 0x000fe20000000000 */
[----:B0-----:R-:W-:-:S04]  /*0f90*/  FMUL R13, R13, R17 ;  /* 0x000000110d0d7220 */ /* 0x001fc80000400000 */
[----:B------:R-:W-:Y:S01]  /*0fa0*/  FFMA R9, R12, R16, R13 ;  /* 0x000000100c097223 */ /* 0x000fe2000000000d */
[----:B-1----:R-:W-:-:S03]  /*0fb0*/  FMUL R21, R21, R25 ;  /* 0x0000001915157220 */ /* 0x002fc60000400000 */
[----:B------:R-:W-:Y:S01]  /*0fc0*/  FFMA R14, R14, R18, R9 ;  /* 0x000000120e0e7223 */ /* 0x000fe20000000009 */
[----:B------:R-:W-:-:S03]  /*0fd0*/  FFMA R21, R20, R24, R21 ;  /* 0x0000001814157223 */ /* 0x000fc60000000015 */
[----:B------:R-:W-:Y:S01]  /*0fe0*/  FFMA R15, R15, R19, R14 ;  /* 0x000000130f0f7223 */ /* 0x000fe2000000000e */
[----:B------:R-:W-:-:S03]  /*0ff0*/  FFMA R22, R22, R26, R21 ;  /* 0x0000001a16167223 */ /* 0x000fc60000000015 */
[----:B------:R-:W-:Y:S01]  /*1000*/  FADD R4, R4, R15 ;  /* 0x0000000f04047221 */ /* 0x000fe20000000000 */
[----:B------:R-:W-:-:S04]  /*1010*/  FFMA R23, R23, R27, R22 ;  /* 0x0000001b17177223 */ /* 0x000fc80000000016 */
[----:B------:R-:W-:Y:S01]  /*1020*/  FADD R32, R4, R23 ;  /* 0x0000001704207221 */ /* 0x000fe20000000000 */
[----:B------:R-:W-:Y:S06]  /*1030*/  BRA.U UP0, `(.L_x_9) ;  /* 0xfffffffd00047547 */ /* 0x000fec000b83ffff */
[----:B------:R-:W-:-:S05]  /*1040*/  UMOV UR6, UR7 ;  /* 0x0000000700067c82 */ /* 0x000fca0008000000 */
.L_x_8:
[----:B------:R-:W-:-:S09]  /*1050*/  ULOP3.LUT UP0, UR13, UR19, 0x7, URZ, 0xc0, !UPT ;  /* 0x00000007130d7892 */ /* 0x000fd2000f80c0ff */
[----:B------:R-:W-:Y:S05]  /*1060*/  BRA.U !UP0, `(.L_x_10) ;  /* 0x00000005084c7547 */ /* 0x000fea000b800000 */
[----:B------:R-:W-:Y:S02]  /*1070*/  UIADD3 UR13, UPT, UPT, UR13, -0x1, URZ ;  /* 0xffffffff0d0d7890 */ /* 0x000fe4000fffe0ff */
[----:B------:R-:W-:Y:S02]  /*1080*/  ULOP3.LUT UR24, UR19, 0x3, URZ, 0xc0, !UPT ;  /* 0x0000000313187892 */ /* 0x000fe4000f8ec0ff */
[----:B------:R-:W-:Y:S02]  /*1090*/  UISETP.GE.U32.AND UP0, UPT, UR13, 0x3, UPT ;  /* 0x000000030d00788c */ /* 0x000fe4000bf06070 */
[----:B------:R-:W-:-:S07]  /*10a0*/  UISETP.NE.AND UP1, UPT, UR24, URZ, UPT ;  /* 0x000000ff1800728c */ /* 0x000fce000bf25270 */
[----:B------:R-:W-:Y:S05]  /*10b0*/  BRA.U !UP0, `(.L_x_11) ;  /* 0x0000000108907547 */ /* 0x000fea000b800000 */
[----:B------:R-:W0:Y:S01]  /*10c0*/  S2UR UR18, SR_CgaCtaId ;  /* 0x00000000001279c3 */ /* 0x000e220000008800 */
[----:B------:R-:W-:Y:S02]  /*10d0*/  UIADD3 UR13, UPT, UPT, UR16, UR6, URZ ;  /* 0x00000006100d7290 */ /* 0x000fe4000fffe0ff */
[----:B------:R-:W-:Y:S01]  /*10e0*/  IADD3 R34, PT, PT, R31, UR6, RZ ;  /* 0x000000061f227c10 */ /* 0x000fe2000fffe0ff */
[----:B------:R-:W-:Y:S01]  /*10f0*/  UMOV UR17, 0x400 ;  /* 0x0000040000117882 */ /* 0x000fe20000000000 */
[----:B------:R-:W-:Y:S02]  /*1100*/  UIADD3 UR6, UPT, UPT, UR6, 0x4, URZ ;  /* 0x0000000406067890 */ /* 0x000fe4000fffe0ff */
[----:B------:R-:W-:-:S09]  /*1110*/  ULEA UR13, UR13, UR9, 0x4 ;  /* 0x000000090d0d7291 */ /* 0x000fd2000f8e20ff */
[----:B------:R-:W-:Y:S04]  /*1120*/  LDS.128 R20, [UR13] ;  /* 0x0000000dff147984 */ /* 0x000fe80008000c00 */
[----:B------:R-:W-:Y:S04]  /*1130*/  LDS.128 R8, [UR13+0x10] ;  /* 0x0000100dff087984 */ /* 0x000fe80008000c00 */
[----:B------:R-:W-:Y:S01]  /*1140*/  LDS.128 R16, [UR13+0x20] ;  /* 0x0000200dff107984 */ /* 0x000fe20008000c00 */
[----:B0-----:R-:W-:-:S06]  /*1150*/  ULEA UR17, UR18, UR17, 0x18 ;  /* 0x0000001112117291 */ /* 0x001fcc000f8ec0ff */
[----:B------:R-:W-:-:S05]  /*1160*/  LEA R34, R34, UR17, 0x4 ;  /* 0x0000001122227c11 */ /* 0x000fca000f8e20ff */
[----:B------:R-:W0:Y:S04]  /*1170*/  LDS.128 R24, [R34] ;  /* 0x0000000022187984 */ /* 0x000e280000000c00 */
[----:B------:R-:W1:Y:S04]  /*1180*/  LDS.128 R4, [R34+0x10] ;  /* 0x0000100022047984 */ /* 0x000e680000000c00 */
[----:B------:R-:W2:Y:S01]  /*1190*/  LDS.128 R12, [R34+0x20] ;  /* 0x00002000220c7984 */ /* 0x000ea20000000c00 */
[----:B0-----:R-:W-:Y:S01]  /*11a0*/  FMUL R21, R25, R21 ;  /* 0x0000001519157220 */ /* 0x001fe20000400000 */
[----:B-1----:R-:W-:-:S03]  /*11b0*/  FMUL R9, R5, R9 ;  /* 0x0000000905097220 */ /* 0x002fc60000400000 */
[----:B------:R-:W-:Y:S01]  /*11c0*/  FFMA R21, R24, R20, R21 ;  /* 0x0000001418157223 */ /* 0x000fe20000000015 */
[----:B------:R-:W-:-:S03]  /*11d0*/  FFMA R9, R4, R8, R9 ;  /* 0x0000000804097223 */ /* 0x000fc60000000009 */
[----:B------:R-:W-:Y:S01]  /*11e0*/  FFMA R22, R26, R22, R21 ;  /* 0x000000161a167223 */ /* 0x000fe20000000015 */
[----:B--2---:R-:W-:Y:S01]  /*11f0*/  FMUL R5, R13, R17 ;  /* 0x000000110d057220 */ /* 0x004fe20000400000 */
[----:B------:R-:W-:Y:S02]  /*1200*/  FFMA R6, R6, R10, R9 ;  /* 0x0000000a06067223 */ /* 0x000fe40000000009 */
[----:B------:R-:W-:Y:S01]  /*1210*/  FFMA R9, R27, R23, R22 ;  /* 0x000000171b097223 */ /* 0x000fe20000000016 */
[----:B------:R-:W-:Y:S01]  /*1220*/  FFMA R5, R12, R16, R5 ;  /* 0x000000100c057223 */ /* 0x000fe20000000005 */
[----:B------:R-:W-:Y:S01]  /*1230*/  LDS.128 R20, [UR13+0x30] ;  /* 0x0000300dff147984 */ /* 0x000fe20008000c00 */
[----:B------:R-:W-:Y:S01]  /*1240*/  FFMA R6, R7, R11, R6 ;  /* 0x0000000b07067223 */ /* 0x000fe20000000006 */
[----:B------:R-:W-:Y:S01]  /*1250*/  FADD R9, R32, R9 ;  /* 0x0000000920097221 */ /* 0x000fe20000000000 */
[----:B------:R-:W-:Y:S01]  /*1260*/  FFMA R14, R14, R18, R5 ;  /* 0x000000120e0e7223 */ /* 0x000fe20000000005 */
[----:B------:R-:W0:Y:S02]  /*1270*/  LDS.128 R24, [R34+0x30] ;  /* 0x0000300022187984 */ /* 0x000e240000000c00 */
[----:B------:R-:W-:Y:S01]  /*1280*/  FADD R6, R9, R6 ;  /* 0x0000000609067221 */ /* 0x000fe20000000000 */
[----:B------:R-:W-:-:S04]  /*1290*/  FFMA R15, R15, R19, R14 ;  /* 0x000000130f0f7223 */ /* 0x000fc8000000000e */
[----:B------:R-:W-:Y:S01]  /*12a0*/  FADD R6, R6, R15 ;  /* 0x0000000f06067221 */ /* 0x000fe20000000000 */
[----:B0-----:R-:W-:-:S04]  /*12b0*/  FMUL R21, R25, R21 ;  /* 0x0000001519157220 */ /* 0x001fc80000400000 */
[----:B------:R-:W-:-:S04]  /*12c0*/  FFMA R21, R24, R20, R21 ;  /* 0x0000001418157223 */ /* 0x000fc80000000015 */
[----:B------:R-:W-:-:S04]  /*12d0*/  FFMA R22, R26, R22, R21 ;  /* 0x000000161a167223 */ /* 0x000fc80000000015 */
[----:B------:R-:W-:-:S04]  /*12e0*/  FFMA R23, R27, R23, R22 ;  /* 0x000000171b177223 */ /* 0x000fc80000000016 */
[----:B------:R-:W-:-:S07]  /*12f0*/  FADD R32, R6, R23 ;  /* 0x0000001706207221 */ /* 0x000fce0000000000 */
.L_x_11:
[----:B------:R-:W-:Y:S05]  /*1300*/  BRA.U !UP1, `(.L_x_10) ;  /* 0x0000000109a47547 */ /* 0x000fea000b800000 */
[----:B------:R-:W-:Y:S02]  /*1310*/  UISETP.NE.AND UP0, UPT, UR24, 0x1, UPT ;  /* 0x000000011800788c */ /* 0x000fe4000bf05270 */
[----:B------:R-:W-:-:S04]  /*1320*/  ULOP3.LUT UR13, UR19, 0x1, URZ, 0xc0, !UPT ;  /* 0x00000001130d7892 */ /* 0x000fc8000f8ec0ff */
[----:B------:R-:W-:-:S03]  /*1330*/  UISETP.NE.U32.AND UP1, UPT, UR13, 0x1, UPT ;  /* 0x000000010d00788c */ /* 0x000fc6000bf25070 */
[----:B------:R-:W-:Y:S08]  /*1340*/  BRA.U !UP0, `(.L_x_12) ;  /* 0x0000000108587547 */ /* 0x000ff0000b800000 */
[----:B------:R-:W0:Y:S01]  /*1350*/  S2UR UR17, SR_CgaCtaId ;  /* 0x00000000001179c3 */ /* 0x000e220000008800 */
[----:B------:R-:W-:Y:S02]  /*1360*/  UIADD3 UR18, UPT, UPT, UR16, UR6, URZ ;  /* 0x0000000610127290 */ /* 0x000fe4000fffe0ff */
[----:B------:R-:W-:Y:S01]  /*1370*/  IADD3 R4, PT, PT, R31, UR6, RZ ;  /* 0x000000061f047c10 */ /* 0x000fe2000fffe0ff */
[----:B------:R-:W-:Y:S01]  /*1380*/  UMOV UR13, 0x400 ;  /* 0x00000400000d7882 */ /* 0x000fe20000000000 */
[----:B------:R-:W-:Y:S02]  /*1390*/  UIADD3 UR6, UPT, UPT, UR6, 0x2, URZ ;  /* 0x0000000206067890 */ /* 0x000fe4000fffe0ff */
[----:B------:R-:W-:-:S09]  /*13a0*/  ULEA UR18, UR18, UR9, 0x4 ;  /* 0x0000000912127291 */ /* 0x000fd2000f8e20ff */
[----:B------:R-:W-:Y:S01]  /*13b0*/  LDS.128 R12, [UR18+0x10] ;  /* 0x00001012ff0c7984 */ /* 0x000fe20008000c00 */
[----:B0-----:R-:W-:-:S06]  /*13c0*/  ULEA UR13, UR17, UR13, 0x18 ;  /* 0x0000000d110d7291 */ /* 0x001fcc000f8ec0ff */
[----:B------:R-:W-:Y:S02]  /*13d0*/  LEA R20, R4, UR13, 0x4 ;  /* 0x0000000d04147c11 */ /* 0x000fe4000f8e20ff */
[----:B------:R-:W-:Y:S04]  /*13e0*/  LDS.128 R4, [UR18] ;  /* 0x00000012ff047984 */ /* 0x000fe80008000c00 */
[----:B------:R-:W0:Y:S04]  /*13f0*/  LDS.128 R8, [R20] ;  /* 0x0000000014087984 */ /* 0x000e280000000c00 */
[----:B------:R-:W1:Y:S01]  /*1400*/  LDS.128 R16, [R20+0x10] ;  /* 0x0000100014107984 */ /* 0x000e620000000c00 */
[----:B0-----:R-:W-:Y:S01]  /*1410*/  FMUL R5, R9, R5 ;  /* 0x0000000509057220 */ /* 0x001fe20000400000 */
[----:B-1----:R-:W-:-:S03]  /*1420*/  FMUL R13, R17, R13 ;  /* 0x0000000d110d7220 */ /* 0x002fc60000400000 */
[----:B------:R-:W-:Y:S01]  /*1430*/  FFMA R5, R8, R4, R5 ;  /* 0x0000000408057223 */ /* 0x000fe20000000005 */
[----:B------:R-:W-:-:S03]  /*1440*/  FFMA R13, R16, R12, R13 ;  /* 0x0000000c100d7223 */ /* 0x000fc6000000000d */
[----:B------:R-:W-:Y:S01]  /*1450*/  FFMA R6, R10, R6, R5 ;  /* 0x000000060a067223 */ /* 0x000fe20000000005 */
[----:B------:R-:W-:-:S03]  /*1460*/  FFMA R14, R18, R14, R13 ;  /* 0x0000000e120e7223 */ /* 0x000fc6000000000d */
[----:B------:R-:W-:Y:S01]  /*1470*/  FFMA R7, R11, R7, R6 ;  /* 0x000000070b077223 */ /* 0x000fe20000000006 */
[----:B------:R-:W-:-:S03]  /*1480*/  FFMA R14, R19, R15, R14 ;  /* 0x0000000f130e7223 */ /* 0x000fc6000000000e */
[----:B------:R-:W-:-:S04]  /*1490*/  FADD R7, R32, R7 ;  /* 0x0000000720077221 */ /* 0x000fc80000000000 */
[----:B------:R-:W-:-:S07]  /*14a0*/  FADD R32, R7, R14 ;  /* 0x0000000e07207221 */ /* 0x000fce0000000000 */
.L_x_12:
[----:B------:R-:W-:Y:S05]  /*14b0*/  BRA.U UP1, `(.L_x_10) ;  /* 0x0000000101387547 */ /* 0x000fea000b800000 */
[----:B------:R-:W0:Y:S01]  /*14c0*/  S2UR UR17, SR_CgaCtaId ;  /* 0x00000000001179c3 */ /* 0x000e220000008800 */
[----:B------:R-:W-:Y:S02]  /*14d0*/  UIADD3 UR13, UPT, UPT, UR16, UR6, URZ ;  /* 0x00000006100d7290 */ /* 0x000fe4000fffe0ff */
[----:B------:R-:W-:Y:S01]  /*14e0*/  IADD3 R4, PT, PT, R31, UR6, RZ ;  /* 0x000000061f047c10 */ /* 0x000fe2000fffe0ff */
[----:B------:R-:W-:Y:S01]  /*14f0*/  UMOV UR16, 0x400 ;  /* 0x0000040000107882 */ /* 0x000fe20000000000 */
[----:B------:R-:W-:Y:S02]  /*1500*/  ULEA UR13, UR13, UR9, 0x4 ;  /* 0x000000090d0d7291 */ /* 0x000fe4000f8e20ff */
[----:B0-----:R-:W-:-:S06]  /*1510*/  ULEA UR16, UR17, UR16, 0x18 ;  /* 0x0000001011107291 */ /* 0x001fcc000f8ec0ff */
[----:B------:R-:W-:Y:S02]  /*1520*/  LEA R8, R4, UR16, 0x4 ;  /* 0x0000001004087c11 */ /* 0x000fe4000f8e20ff */
[----:B------:R-:W-:Y:S04]  /*1530*/  LDS.128 R4, [UR13] ;  /* 0x0000000dff047984 */ /* 0x000fe80008000c00 */
[----:B------:R-:W0:Y:S02]  /*1540*/  LDS.128 R8, [R8] ;  /* 0x0000000008087984 */ /* 0x000e240000000c00 */
[----:B0-----:R-:W-:-:S04]  /*1550*/  FMUL R5, R9, R5 ;  /* 0x0000000509057220 */ /* 0x001fc80000400000 */
[----:B------:R-:W-:-:S04]  /*1560*/  FFMA R5, R8, R4, R5 ;  /* 0x0000000408057223 */ /* 0x000fc80000000005 */
[----:B------:R-:W-:-:S04]  /*1570*/  FFMA R6, R10, R6, R5 ;  /* 0x000000060a067223 */ /* 0x000fc80000000005 */
[----:B------:R-:W-:-:S04]  /*1580*/  FFMA R7, R11, R7, R6 ;  /* 0x000000070b077223 */ /* 0x000fc80000000006 */
[----:B------:R-:W-:-:S07]  /*1590*/  FADD R32, R32, R7 ;  /* 0x0000000720207221 */ /* 0x000fce0000000000 */
.L_x_10:
[----:B------:R-:W0:Y:S01]  /*15a0*/  LDC R17, c[0x0][0x3a8] ;  /* 0x0000ea00ff117b82 */ /* 0x000e220000000800 */
[----:B------:R-:W1:Y:S02]  /*15b0*/  LDCU UR6, c[0x0][0x3b0] ;  /* 0x00007600ff0677ac */ /* 0x000e640008000800 */
[----:B-1----:R-:W-:Y:S01]  /*15c0*/  FMUL R32, R32, UR6 ;  /* 0x0000000620207c20 */ /* 0x002fe20008400000 */
[----:B0-----:R-:W-:Y:S01]  /*15d0*/  IMAD R4, R2, R17, UR5 ;  /* 0x0000000502047e24 */ /* 0x001fe2000f8e0211 */
[----:B------:R-:W-:-:S03]  /*15e0*/  UIADD3 UR5, UPT, UPT, UR5, 0x1, URZ ;  /* 0x0000000105057890 */ /* 0x000fc6000fffe0ff */
[----:B------:R-:W-:Y:S02]  /*15f0*/  FMNMX R33, R32, R33, !PT ;  /* 0x0000002120217209 */ /* 0x000fe40007800000 */
[----:B------:R-:W-:Y:S02]  /*1600*/  LEA R5, R4, UR12, 0x2 ;  /* 0x0000000c04057c11 */ /* 0x000fe4000f8e10ff */
[----:B------:R-:W-:-:S03]  /*1610*/  ISETP.NE.AND P0, PT, R17, UR5, PT ;  /* 0x0000000511007c0c */ /* 0x000fc6000bf05270 */
[----:B------:R0:W-:Y:S10]  /*1620*/  STS [R5], R32 ;  /* 0x0000002005007388 */ /* 0x0001f40000000800 */
[----:B0-----:R-:W-:Y:S05]  /*1630*/  @!P0 BRA `(.L_x_6) ;  /* 0x0000000000d08947 */ /* 0x001fea0003800000 */
[----:B------:R-:W-:Y:S05]  /*1640*/  BRA `(.L_x_13) ;  /* 0xfffffff400547947 */ /* 0x000fea000383ffff */
.L_x_7:
[----:B------:R-:W0:Y:S01]  /*1650*/  LDCU UR5, c[0x0][0x3b0] ;  /* 0x00007600ff0577ac */ /* 0x000e220008000800 */
[----:B------:R-:W-:Y:S01]  /*1660*/  ISETP.GE.U32.AND P0, PT, R17, 0x8, PT ;  /* 0x000000081100780c */ /* 0x000fe20003f06070 */
[----:B------:R-:W-:Y:S02]  /*1670*/  HFMA2 R33, -RZ, RZ, 7.62939453125e-06, 0 ;  /* 0x00800000ff217431 */ /* 0x000fe400000001ff */
[----:B0-----:R-:W-:Y:S01]  /*1680*/  FMUL R7, RZ, UR5 ;  /* 0x00000005ff077c20 */ /* 0x001fe20008400000 */
[----:B------:R-:W-:-:S09]  /*1690*/  UMOV UR5, URZ ;  /* 0x000000ff00057c82 */ /* 0x000fd20008000000 */
[----:B------:R-:W-:Y:S05]  /*16a0*/  @!P0 BRA `(.L_x_14) ;  /* 0x0000000000448947 */ /* 0x000fea0003800000 */
[----:B------:R-:W-:Y:S01]  /*16b0*/  MOV R33, 0x800000 ;  /* 0x0080000000217802 */ /* 0x000fe20000000f00 */
[----:B------:R-:W-:-:S06]  /*16c0*/  UMOV UR5, URZ ;  /* 0x000000ff00057c82 */ /* 0x000fcc0008000000 */
.L_x_15:
[----:B0-----:R-:W-:Y:S01]  /*16d0*/  IMAD R4, R2, R17, UR5 ;  /* 0x0000000502047e24 */ /* 0x001fe2000f8e0211 */
[----:B------:R-:W-:Y:S01]  /*16e0*/  UIADD3 UR5, UPT, UPT, UR5, 0x8, URZ ;  /* 0x0000000805057890 */ /* 0x000fe2000fffe0ff */
[----:B------:R-:W-:-:S03]  /*16f0*/  FMNMX R33, R7, R33, !PT ;  /* 0x0000002107217209 */ /* 0x000fc60007800000 */
[----:B------:R-:W-:Y:S01]  /*1700*/  LEA R4, R4, UR12, 0x2 ;  /* 0x0000000c04047c11 */ /* 0x000fe2000f8e10ff */
[----:B------:R-:W-:-:S04]  /*1710*/  UISETP.NE.AND UP0, UPT, UR5, UR8, UPT ;  /* 0x000000080500728c */ /* 0x000fc8000bf05270 */
[----:B------:R0:W-:Y:S04]  /*1720*/  STS [R4], R7 ;  /* 0x0000000704007388 */ /* 0x0001e80000000800 */
[----:B------:R0:W-:Y:S04]  /*1730*/  STS [R4+0x4], R7 ;  /* 0x0000040704007388 */ /* 0x0001e80000000800 */
[----:B------:R0:W-:Y:S04]  /*1740*/  STS [R4+0x8], R7 ;  /* 0x0000080704007388 */ /* 0x0001e80000000800 */
[----:B------:R0:W-:Y:S04]  /*1750*/  STS [R4+0xc], R7 ;  /* 0x00000c0704007388 */ /* 0x0001e80000000800 */
[----:B------:R0:W-:Y:S04]  /*1760*/  STS [R4+0x10], R7 ;  /* 0x0000100704007388 */ /* 0x0001e80000000800 */
[----:B------:R0:W-:Y:S04]  /*1770*/  STS [R4+0x14], R7 ;  /* 0x0000140704007388 */ /* 0x0001e80000000800 */
[----:B------:R0:W-:Y:S04]  /*1780*/  STS [R4+0x18], R7 ;  /* 0x0000180704007388 */ /* 0x0001e80000000800 */
[----:B------:R0:W-:Y:S01]  /*1790*/  STS [R4+0x1c], R7 ;  /* 0x00001c0704007388 */ /* 0x0001e20000000800 */
[----:B------:R-:W-:Y:S05]  /*17a0*/  BRA.U UP0, `(.L_x_15) ;  /* 0xfffffffd00c87547 */ /* 0x000fea000b83ffff */
[----:B------:R-:W-:-:S05]  /*17b0*/  UMOV UR5, UR8 ;  /* 0x0000000800057c82 */ /* 0x000fca0008000000 */
.L_x_14:
[----:B------:R-:W-:-:S09]  /*17c0*/  UISETP.NE.AND UP0, UPT, UR21, URZ, UPT ;  /* 0x000000ff1500728c */ /* 0x000fd2000bf05270 */
[----:B------:R-:W-:Y:S05]  /*17d0*/  BRA.U !UP0, `(.L_x_6) ;  /* 0x0000000108687547 */ /* 0x000fea000b800000 */
[----:B------:R-:W-:Y:S02]  /*17e0*/  UIADD3 UR6, UPT, UPT, UR21, -0x1, URZ ;  /* 0xffffffff15067890 */ /* 0x000fe4000fffe0ff */
[----:B------:R-:W-:Y:S02]  /*17f0*/  UISETP.NE.AND UP1, UPT, UR22, URZ, UPT ;  /* 0x000000ff1600728c */ /* 0x000fe4000bf25270 */
[----:B------:R-:W-:-:S09]  /*1800*/  UISETP.GE.U32.AND UP0, UPT, UR6, 0x3, UPT ;  /* 0x000000030600788c */ /* 0x000fd2000bf06070 */
[----:B------:R-:W-:Y:S05]  /*1810*/  BRA.U !UP0, `(.L_x_16) ;  /* 0x0000000108207547 */ /* 0x000fea000b800000 */
[----:B0-----:R-:W-:Y:S01]  /*1820*/  IMAD R4, R2, R17, UR5 ;  /* 0x0000000502047e24 */ /* 0x001fe2000f8e0211 */
[----:B------:R-:W-:Y:S01]  /*1830*/  FMNMX R33, R7, R33, !PT ;  /* 0x0000002107217209 */ /* 0x000fe20007800000 */
[----:B------:R-:W-:-:S03]  /*1840*/  UIADD3 UR5, UPT, UPT, UR5, 0x4, URZ ;  /* 0x0000000405057890 */ /* 0x000fc6000fffe0ff */
[----:B------:R-:W-:-:S05]  /*1850*/  LEA R4, R4, UR12, 0x2 ;  /* 0x0000000c04047c11 */ /* 0x000fca000f8e10ff */
[----:B------:R1:W-:Y:S04]  /*1860*/  STS [R4], R7 ;  /* 0x0000000704007388 */ /* 0x0003e80000000800 */
[----:B------:R1:W-:Y:S04]  /*1870*/  STS [R4+0x4], R7 ;  /* 0x0000040704007388 */ /* 0x0003e80000000800 */
[----:B------:R1:W-:Y:S04]  /*1880*/  STS [R4+0x8], R7 ;  /* 0x0000080704007388 */ /* 0x0003e80000000800 */
[----:B------:R1:W-:Y:S02]  /*1890*/  STS [R4+0xc], R7 ;  /* 0x00000c0704007388 */ /* 0x0003e40000000800 */
.L_x_16:
[----:B------:R-:W-:Y:S05]  /*18a0*/  BRA.U !UP1, `(.L_x_6) ;  /* 0x0000000109347547 */ /* 0x000fea000b800000 */
[----:B------:R-:W-:Y:S01]  /*18b0*/  UISETP.NE.AND UP0, UPT, UR22, 0x1, UPT ;  /* 0x000000011600788c */ /* 0x000fe2000bf05270 */
[----:B------:R-:W-:-:S05]  /*18c0*/  ISETP.NE.AND P0, PT, RZ, UR10, PT ;  /* 0x0000000aff007c0c */ /* 0x000fca000bf05270 */
[----:B------:R-:W-:-:S13]  /*18d0*/  PLOP3.LUT P1, PT, PT, PT, UP0, 0x80, 0x8 ;  /* 0x000000000008781c */ /* 0x000fda0003f2f008 */
[----:B------:R-:W-:Y:S01]  /*18e0*/  @P1 IMAD R5, R2, R17, UR5 ;  /* 0x0000000502051e24 */ /* 0x000fe2000f8e0211 */
[----:B------:R-:W-:Y:S01]  /*18f0*/  @UP0 UIADD3 UR5, UPT, UPT, UR5, 0x2, URZ ;  /* 0x0000000205050890 */ /* 0x000fe2000fffe0ff */
[----:B------:R-:W-:-:S03]  /*1900*/  @P1 FMNMX R33, R7, R33, !PT ;  /* 0x0000002107211209 */ /* 0x000fc60007800000 */
[----:B------:R-:W-:Y:S02]  /*1910*/  @P1 LEA R5, R5, UR12, 0x2 ;  /* 0x0000000c05051c11 */ /* 0x000fe4000f8e10ff */
[----:B01----:R-:W-:Y:S01]  /*1920*/  @P0 IMAD R4, R2, R17, UR5 ;  /* 0x0000000502040e24 */ /* 0x003fe2000f8e0211 */
[----:B------:R-:W-:Y:S02]  /*1930*/  @P0 FMNMX R33, R7, R33, !PT ;  /* 0x0000002107210209 */ /* 0x000fe40007800000 */
[----:B------:R2:W-:Y:S02]  /*1940*/  @P1 STS [R5], R7 ;  /* 0x0000000705001388 */ /* 0x0005e40000000800 */
[----:B------:R-:W-:Y:S02]  /*1950*/  @P0 LEA R4, R4, UR12, 0x2 ;  /* 0x0000000c04040c11 */ /* 0x000fe4000f8e10ff */
[----:B------:R2:W-:Y:S04]  /*1960*/  @P1 STS [R5+0x4], R7 ;  /* 0x0000040705001388 */ /* 0x0005e80000000800 */
[----:B------:R2:W-:Y:S02]  /*1970*/  @P0 STS [R4], R7 ;  /* 0x0000000704000388 */ /* 0x0005e40000000800 */
.L_x_6:
[----:B------:R-:W-:Y:S01]  /*1980*/  ISETP.GE.AND P0, PT, R17, 0x1, PT ;  /* 0x000000011100780c */ /* 0x000fe20003f06270 */
[----:B--2---:R-:W-:-:S12]  /*1990*/  HFMA2 R5, -RZ, RZ, 0, 0 ;  /* 0x00000000ff057431 */ /* 0x004fd800000001ff */
[----:B------:R-:W-:Y:S05]  /*19a0*/  @!P0 BRA `(.L_x_17) ;  /* 0x0000000800988947 */ /* 0x000fea0003800000 */
[----:B------:R-:W-:Y:S01]  /*19b0*/  ISETP.GE.U32.AND P1, PT, R17, 0x8, PT ;  /* 0x000000081100780c */ /* 0x000fe20003f26070 */
[----:B------:R-:W-:Y:S01]  /*19c0*/  UMOV UR5, URZ ;  /* 0x000000ff00057c82 */ /* 0x000fe20008000000 */
[----:B------:R-:W-:-:S11]  /*19d0*/  MOV R5, RZ ;  /* 0x000000ff00057202 */ /* 0x000fd60000000f00 */
[----:B------:R-:W-:Y:S05]  /*19e0*/  @!P1 BRA `(.L_x_18) ;  /* 0x0000000400409947 */ /* 0x000fea0003800000 */
[----:B------:R-:W-:Y:S01]  /*19f0*/  MOV R5, RZ ;  /* 0x000000ff00057202 */ /* 0x000fe20000000f00 */
[----:B------:R-:W-:-:S06]  /*1a00*/  UMOV UR5, URZ ;  /* 0x000000ff00057c82 */ /* 0x000fcc0008000000 */
.L_x_19:
[----:B01-3--:R-:W-:Y:S01]  /*1a10*/  IMAD R4, R2, R17, UR5 ;  /* 0x0000000502047e24 */ /* 0x00bfe2000f8e0211 */
[----:B------:R-:W-:-:S04]  /*1a20*/  UIADD3 UR5, UPT, UPT, UR5, 0x8, URZ ;  /* 0x0000000805057890 */ /* 0x000fc8000fffe0ff */
[----:B------:R-:W-:Y:S01]  /*1a30*/  LEA R4, R4, UR12, 0x2 ;  /* 0x0000000c04047c11 */ /* 0x000fe2000f8e10ff */
[----:B------:R-:W-:-:S04]  /*1a40*/  UISETP.NE.AND UP0, UPT, UR5, UR8, UPT ;  /* 0x000000080500728c */ /* 0x000fc8000bf05270 */
[----:B------:R-:W0:Y:S04]  /*1a50*/  LDS R8, [R4] ;  /* 0x0000000004087984 */ /* 0x000e280000000800 */
[----:B------:R-:W1:Y:S04]  /*1a60*/  LDS R12, [R4+0x4] ;  /* 0x00000400040c7984 */ /* 0x000e680000000800 */
[----:B------:R-:W2:Y:S04]  /*1a70*/  LDS R14, [R4+0x8] ;  /* 0x00000800040e7984 */ /* 0x000ea80000000800 */
[----:B------:R-:W3:Y:S04]  /*1a80*/  LDS R16, [R4+0xc] ;  /* 0x00000c0004107984 */ /* 0x000ee80000000800 */
[----:B------:R-:W4:Y:S04]  /*1a90*/  LDS R18, [R4+0x10] ;  /* 0x0000100004127984 */ /* 0x000f280000000800 */
[----:B------:R-:W5:Y:S04]  /*1aa0*/  LDS R10, [R4+0x14] ;  /* 0x00001400040a7984 */ /* 0x000f680000000800 */
[----:B------:R-:W5:Y:S01]  /*1ab0*/  LDS R6, [R4+0x18] ;  /* 0x0000180004067984 */ /* 0x000f620000000800 */
[----:B0-----:R-:W-:-:S03]  /*1ac0*/  FADD R7, R8, -R33 ;  /* 0x8000002108077221 */ /* 0x001fc60000000000 */
[----:B------:R-:W0:Y:S01]  /*1ad0*/  LDS R8, [R4+0x1c] ;  /* 0x00001c0004087984 */ /* 0x000e220000000800 */
[----:B-1----:R-:W-:Y:S01]  /*1ae0*/  FADD R12, R12, -R33 ;  /* 0x800000210c0c7221 */ /* 0x002fe20000000000 */
[----:B------:R-:W-:-:S03]  /*1af0*/  FMUL R7, R7, 1.4426950216293334961 ;  /* 0x3fb8aa3b07077820 */ /* 0x000fc60000400000 */
[----:B------:R-:W-:Y:S01]  /*1b00*/  FMUL R9, R12, 1.4426950216293334961 ;  /* 0x3fb8aa3b0c097820 */ /* 0x000fe20000400000 */
[--C-:B--2---:R-:W-:Y:S01]  /*1b10*/  FADD R14, R14, -R33.reuse ;  /* 0x800000210e0e7221 */ /* 0x104fe20000000000 */
[----:B------:R-:W-:Y:S01]  /*1b20*/  FSETP.GEU.AND P6, PT, R7, -126, PT ;  /* 0xc2fc00000700780b */ /* 0x000fe20003fce000 */
[--C-:B---3--:R-:W-:Y:S02]  /*1b30*/  FADD R16, R16, -R33.reuse ;  /* 0x8000002110107221 */ /* 0x108fe40000000000 */
[----:B------:R-:W-:Y:S01]  /*1b40*/  FSETP.GEU.AND P1, PT, R9, -126, PT ;  /* 0xc2fc00000900780b */ /* 0x000fe20003f2e000 */
[----:B------:R-:W-:Y:S01]  /*1b50*/  FMUL R11, R14, 1.4426950216293334961 ;  /* 0x3fb8aa3b0e0b7820 */ /* 0x000fe20000400000 */
[----:B----4-:R-:W-:Y:S01]  /*1b60*/  FADD R18, R18, -R33 ;  /* 0x8000002112127221 */ /* 0x010fe20000000000 */
[----:B------:R-:W-:-:S03]  /*1b70*/  FMUL R16, R16, 1.4426950216293334961 ;  /* 0x3fb8aa3b10107820 */ /* 0x000fc60000400000 */
[----:B------:R-:W-:Y:S01]  /*1b80*/  FSETP.GEU.AND P2, PT, R11, -126, PT ;  /* 0xc2fc00000b00780b */ /* 0x000fe20003f4e000 */
[--C-:B-----5:R-:W-:Y:S01]  /*1b90*/  FADD R10, R10, -R33.reuse ;  /* 0x800000210a0a7221 */ /* 0x120fe20000000000 */
[----:B------:R-:W-:Y:S01]  /*1ba0*/  FMUL R18, R18, 1.4426950216293334961 ;  /* 0x3fb8aa3b12127820 */ /* 0x000fe20000400000 */
[----:B------:R-:W-:Y:S01]  /*1bb0*/  FSETP.GEU.AND P3, PT, R16, -126, PT ;  /* 0xc2fc00001000780b */ /* 0x000fe20003f6e000 */
[----:B------:R-:W-:Y:S01]  /*1bc0*/  @!P6 FMUL R7, R7, 0.5 ;  /* 0x3f0000000707e820 */ /* 0x000fe20000400000 */
[----:B------:R-:W-:Y:S01]  /*1bd0*/  FADD R6, R6, -R33 ;  /* 0x8000002106067221 */ /* 0x000fe20000000000 */
[----:B------:R-:W-:Y:S01]  /*1be0*/  FMUL R10, R10, 1.4426950216293334961 ;  /* 0x3fb8aa3b0a0a7820 */ /* 0x000fe20000400000 */
[----:B------:R-:W-:Y:S01]  /*1bf0*/  @!P1 FMUL R9, R9, 0.5 ;  /* 0x3f00000009099820 */ /* 0x000fe20000400000 */
[----:B------:R-:W-:Y:S02]  /*1c00*/  FSETP.GEU.AND P4, PT, R18, -126, PT ;  /* 0xc2fc00001200780b */ /* 0x000fe40003f8e000 */
[----:B------:R-:W1:Y:S01]  /*1c10*/  MUFU.EX2 R7, R7 ;  /* 0x0000000700077308 */ /* 0x000e620000000800 */
[----:B------:R-:W-:-:S02]  /*1c20*/  FSETP.GEU.AND P5, PT, R10, -126, PT ;  /* 0xc2fc00000a00780b */ /* 0x000fc40003fae000 */
[----:B------:R-:W-:-:S03]  /*1c30*/  @!P2 FMUL R11, R11, 0.5 ;  /* 0x3f0000000b0ba820 */ /* 0x000fc60000400000 */
[----:B------:R-:W-:Y:S02]  /*1c40*/  @!P3 FMUL R16, R16, 0.5 ;  /* 0x3f0000001010b820 */ /* 0x000fe40000400000 */
[----:B------:R-:W2:Y:S03]  /*1c50*/  MUFU.EX2 R9, R9 ;  /* 0x0000000900097308 */ /* 0x000ea60000000800 */
[----:B------:R-:W-:Y:S01]  /*1c60*/  @!P4 FMUL R18, R18, 0.5 ;  /* 0x3f0000001212c820 */ /* 0x000fe20000400000 */
[----:B0-----:R-:W-:Y:S01]  /*1c70*/  FADD R12, R8, -R33 ;  /* 0x80000021080c7221 */ /* 0x001fe20000000000 */
[----:B------:R-:W-:Y:S01]  /*1c80*/  FMUL R8, R6, 1.4426950216293334961 ;  /* 0x3fb8aa3b06087820 */ /* 0x000fe20000400000 */
[----:B------:R-:W-:Y:S02]  /*1c90*/  @!P5 FMUL R10, R10, 0.5 ;  /* 0x3f0000000a0ad820 */ /* 0x000fe40000400000 */
[----:B------:R-:W0:Y:S01]  /*1ca0*/  MUFU.EX2 R11, R11 ;  /* 0x0000000b000b7308 */ /* 0x000e220000000800 */
[----:B------:R-:W-:Y:S01]  /*1cb0*/  FMUL R12, R12, 1.4426950216293334961 ;  /* 0x3fb8aa3b0c0c7820 */ /* 0x000fe20000400000 */
[----:B-1----:R-:W-:Y:S01]  /*1cc0*/  @!P6 FMUL R7, R7, R7 ;  /* 0x000000070707e220 */ /* 0x002fe20000400000 */
[----:B------:R-:W-:-:S03]  /*1cd0*/  FSETP.GEU.AND P6, PT, R8, -126, PT ;  /* 0xc2fc00000800780b */ /* 0x000fc60003fce000 */
[----:B------:R-:W-:Y:S01]  /*1ce0*/  FADD R6, R7, R5 ;  /* 0x0000000507067221 */ /* 0x000fe20000000000 */
[----:B------:R3:W-:Y:S01]  /*1cf0*/  STS [R4], R7 ;  /* 0x0000000704007388 */ /* 0x0007e20000000800 */
[----:B------:R-:W1:Y:S01]  /*1d00*/  MUFU.EX2 R13, R16 ;  /* 0x00000010000d7308 */ /* 0x000e620000000800 */
[----:B--2---:R-:W-:Y:S01]  /*1d10*/  @!P1 FMUL R9, R9, R9 ;  /* 0x0000000909099220 */ /* 0x004fe20000400000 */
[----:B------:R-:W-:-:S03]  /*1d20*/  FSETP.GEU.AND P1, PT, R12, -126, PT ;  /* 0xc2fc00000c00780b */ /* 0x000fc60003f2e000 */
[----:B------:R-:W-:Y:S01]  /*1d30*/  FADD R6, R6, R9 ;  /* 0x0000000906067221 */ /* 0x000fe20000000000 */
[----:B------:R3:W-:Y:S02]  /*1d40*/  STS [R4+0x4], R9 ;  /* 0x0000040904007388 */ /* 0x0007e40000000800 */
[----:B------:R-:W-:Y:S01]  /*1d50*/  @!P6 FMUL R8, R8, 0.5 ;  /* 0x3f0000000808e820 */ /* 0x000fe20000400000 */
[----:B------:R-:W2:Y:S01]  /*1d60*/  MUFU.EX2 R15, R18 ;  /* 0x00000012000f7308 */ /* 0x000ea20000000800 */
[----:B0-----:R-:W-:-:S04]  /*1d70*/  @!P2 FMUL R11, R11, R11 ;  /* 0x0000000b0b0ba220 */ /* 0x001fc80000400000 */
[----:B------:R-:W-:Y:S01]  /*1d80*/  FADD R6, R6, R11 ;  /* 0x0000000b06067221 */ /* 0x000fe20000000000 */
[----:B------:R-:W-:Y:S01]  /*1d90*/  @!P1 FMUL R12, R12, 0.5 ;  /* 0x3f0000000c0c9820 */ /* 0x000fe20000400000 */
[----:B------:R3:W-:Y:S01]  /*1da0*/  STS [R4+0x8], R11 ;  /* 0x0000080b04007388 */ /* 0x0007e20000000800 */
[----:B------:R-:W0:Y:S01]  /*1db0*/  MUFU.EX2 R19, R10 ;  /* 0x0000000a00137308 */ /* 0x000e220000000800 */
[----:B-1----:R-:W-:-:S04]  /*1dc0*/  @!P3 FMUL R13, R13, R13 ;  /* 0x0000000d0d0db220 */ /* 0x002fc80000400000 */
[----:B------:R-:W-:Y:S01]  /*1dd0*/  FADD R6, R6, R13 ;  /* 0x0000000d06067221 */ /* 0x000fe20000000000 */
[----:B------:R3:W-:Y:S02]  /*1de0*/  STS [R4+0xc], R13 ;  /* 0x00000c0d04007388 */ /* 0x0007e40000000800 */
[----:B------:R-:W1:Y:S01]  /*1df0*/  MUFU.EX2 R21, R8 ;  /* 0x0000000800157308 */ /* 0x000e620000000800 */
[----:B--2---:R-:W-:-:S04]  /*1e00*/  @!P4 FMUL R15, R15, R15 ;  /* 0x0000000f0f0fc220 */ /* 0x004fc80000400000 */
[----:B------:R-:W-:Y:S01]  /*1e10*/  FADD R6, R6, R15 ;  /* 0x0000000f06067221 */ /* 0x000fe20000000000 */
[----:B------:R3:W-:Y:S02]  /*1e20*/  STS [R4+0x10], R15 ;  /* 0x0000100f04007388 */ /* 0x0007e40000000800 */
[----:B------:R-:W2:Y:S01]  /*1e30*/  MUFU.EX2 R23, R12 ;  /* 0x0000000c00177308 */ /* 0x000ea20000000800 */
[----:B0-----:R-:W-:-:S04]  /*1e40*/  @!P5 FMUL R19, R19, R19 ;  /* 0x000000131313d220 */ /* 0x001fc80000400000 */
[----:B------:R-:W-:Y:S01]  /*1e50*/  FADD R6, R6, R19 ;  /* 0x0000001306067221 */ /* 0x000fe20000000000 */
[----:B------:R3:W-:Y:S01]  /*1e60*/  STS [R4+0x14], R19 ;  /* 0x0000141304007388 */ /* 0x0007e20000000800 */
[----:B-1----:R-:W-:-:S04]  /*1e70*/  @!P6 FMUL R21, R21, R21 ;  /* 0x000000151515e220 */ /* 0x002fc80000400000 */
[----:B------:R-:W-:Y:S01]  /*1e80*/  FADD R6, R6, R21 ;  /* 0x0000001506067221 */ /* 0x000fe20000000000 */
[----:B------:R3:W-:Y:S01]  /*1e90*/  STS [R4+0x18], R21 ;  /* 0x0000181504007388 */ /* 0x0007e20000000800 */
[----:B--2---:R-:W-:-:S04]  /*1ea0*/  @!P1 FMUL R23, R23, R23 ;  /* 0x0000001717179220 */ /* 0x004fc80000400000 */
[----:B------:R-:W-:Y:S01]  /*1eb0*/  FADD R5, R6, R23 ;  /* 0x0000001706057221 */ /* 0x000fe20000000000 */
[----:B------:R3:W-:Y:S01]  /*1ec0*/  STS [R4+0x1c], R23 ;  /* 0x00001c1704007388 */ /* 0x0007e20000000800 */
[----:B------:R-:W-:Y:S05]  /*1ed0*/  BRA.U UP0, `(.L_x_19) ;  /* 0xfffffff900cc7547 */ /* 0x000fea000b83ffff */
[----:B------:R-:W-:-:S05]  /*1ee0*/  UMOV UR5, UR8 ;  /* 0x0000000800057c82 */ /* 0x000fca0008000000 */
.L_x_18:
[----:B------:R-:W-:-:S09]  /*1ef0*/  UISETP.NE.AND UP0, UPT, UR21, URZ, UPT ;  /* 0x000000ff1500728c */ /* 0x000fd2000bf05270 */
[----:B------:R-:W-:Y:S05]  /*1f00*/  BRA.U !UP0, `(.L_x_17) ;  /* 0x0000000508407547 */ /* 0x000fea000b800000 */
[----:B------:R-:W-:Y:S02]  /*1f10*/  UIADD3 UR6, UPT, UPT, UR21, -0x1, URZ ;  /* 0xffffffff15067890 */ /* 0x000fe4000fffe0ff */
[----:B------:R-:W-:Y:S02]  /*1f20*/  UISETP.NE.AND UP1, UPT, UR22, URZ, UPT ;  /* 0x000000ff1600728c */ /* 0x000fe4000bf25270 */
[----:B------:R-:W-:-:S09]  /*1f30*/  UISETP.GE.U32.AND UP0, UPT, UR6, 0x3, UPT ;  /* 0x000000030600788c */ /* 0x000fd2000bf06070 */
[----:B------:R-:W-:Y:S05]  /*1f40*/  BRA.U !UP0, `(.L_x_20) ;  /* 0x00000001089c7547 */ /* 0x000fea000b800000 */
[----:B01-3--:R-:W-:Y:S01]  /*1f50*/  IMAD R4, R2, R17, UR5 ;  /* 0x0000000502047e24 */ /* 0x00bfe2000f8e0211 */
[----:B------:R-:W-:-:S04]  /*1f60*/  UIADD3 UR5, UPT, UPT, UR5, 0x4, URZ ;  /* 0x0000000405057890 */ /* 0x000fc8000fffe0ff */
[----:B------:R-:W-:-:S05]  /*1f70*/  LEA R4, R4, UR12, 0x2 ;  /* 0x0000000c04047c11 */ /* 0x000fca000f8e10ff */
[----:B------:R-:W0:Y:S04]  /*1f80*/  LDS R6, [R4] ;  /* 0x0000000004067984 */ /* 0x000e280000000800 */
[----:B------:R-:W1:Y:S04]  /*1f90*/  LDS R8, [R4+0x4] ;  /* 0x0000040004087984 */ /* 0x000e680000000800 */
[----:B------:R-:W2:Y:S04]  /*1fa0*/  LDS R10, [R4+0x8] ;  /* 0x00000800040a7984 */ /* 0x000ea80000000800 */
[----:B------:R-:W3:Y:S01]  /*1fb0*/  LDS R12, [R4+0xc] ;  /* 0x00000c00040c7984 */ /* 0x000ee20000000800 */
[--C-:B0-----:R-:W-:Y:S01]  /*1fc0*/  FADD R6, R6, -R33.reuse ;  /* 0x8000002106067221 */ /* 0x101fe20000000000 */
[----:B-1----:R-:W-:-:S03]  /*1fd0*/  FADD R8, R8, -R33 ;  /* 0x8000002108087221 */ /* 0x002fc60000000000 */
[----:B------:R-:W-:Y:S01]  /*1fe0*/  FMUL R6, R6, 1.4426950216293334961 ;  /* 0x3fb8aa3b06067820 */ /* 0x000fe20000400000 */
[----:B--2---:R-:W-:Y:S01]  /*1ff0*/  FADD R10, R10, -R33 ;  /* 0x800000210a0a7221 */ /* 0x004fe20000000000 */
[----:B------:R-:W-:-:S03]  /*2000*/  FMUL R8, R8, 1.4426950216293334961 ;  /* 0x3fb8aa3b08087820 */ /* 0x000fc60000400000 */
[----:B------:R-:W-:Y:S01]  /*2010*/  FSETP.GEU.AND P1, PT, R6, -126, PT ;  /* 0xc2fc00000600780b */ /* 0x000fe20003f2e000 */
[----:B---3--:R-:W-:Y:S01]  /*2020*/  FADD R12, R12, -R33 ;  /* 0x800000210c0c7221 */ /* 0x008fe20000000000 */
[----:B------:R-:W-:Y:S01]  /*2030*/  FMUL R10, R10, 1.4426950216293334961 ;  /* 0x3fb8aa3b0a0a7820 */ /* 0x000fe20000400000 */
[----:B------:R-:W-:Y:S02]  /*2040*/  FSETP.GEU.AND P2, PT, R8, -126, PT ;  /* 0xc2fc00000800780b */ /* 0x000fe40003f4e000 */
[----:B------:R-:W-:Y:S02]  /*2050*/  FMUL R12, R12, 1.4426950216293334961 ;  /* 0x3fb8aa3b0c0c7820 */ /* 0x000fe40000400000 */
[----:B------:R-:W-:-:S03]  /*2060*/  FSETP.GEU.AND P3, PT, R10, -126, PT ;  /* 0xc2fc00000a00780b */ /* 0x000fc60003f6e000 */
[----:B------:R-:W-:-:S03]  /*2070*/  FSETP.GEU.AND P4, PT, R12, -126, PT ;  /* 0xc2fc00000c00780b */ /* 0x000fc60003f8e000 */
[----:B------:R-:W-:-:S03]  /*2080*/  @!P1 FMUL R6, R6, 0.5 ;  /* 0x3f00000006069820 */ /* 0x000fc60000400000 */
[----:B------:R-:W-:Y:S01]  /*2090*/  @!P2 FMUL R8, R8, 0.5 ;  /* 0x3f0000000808a820 */ /* 0x000fe20000400000 */
[----:B------:R-:W0:Y:S03]  /*20a0*/  MUFU.EX2 R7, R6 ;  /* 0x0000000600077308 */ /* 0x000e260000000800 */
[----:B------:R-:W-:-:S03]  /*20b0*/  @!P3 FMUL R10, R10, 0.5 ;  /* 0x3f0000000a0ab820 */ /* 0x000fc60000400000 */
[----:B------:R-:W-:Y:S02]  /*20c0*/  @!P4 FMUL R12, R12, 0.5 ;  /* 0x3f0000000c0cc820 */ /* 0x000fe40000400000 */
[----:B------:R-:W1:Y:S08]  /*20d0*/  MUFU.EX2 R9, R8 ;  /* 0x0000000800097308 */ /* 0x000e700000000800 */
[----:B------:R-:W2:Y:S01]  /*20e0*/  MUFU.EX2 R11, R10 ;  /* 0x0000000a000b7308 */ /* 0x000ea20000000800 */
[----:B0-----:R-:W-:-:S04]  /*20f0*/  @!P1 FMUL R7, R7, R7 ;  /* 0x0000000707079220 */ /* 0x001fc80000400000 */
[----:B------:R-:W-:Y:S01]  /*2100*/  FADD R5, R5, R7 ;  /* 0x0000000705057221 */ /* 0x000fe20000000000 */
[----:B------:R4:W-:Y:S02]  /*2110*/  STS [R4], R7 ;  /* 0x0000000704007388 */ /* 0x0009e40000000800 */
[----:B------:R-:W0:Y:S01]  /*2120*/  MUFU.EX2 R13, R12 ;  /* 0x0000000c000d7308 */ /* 0x000e220000000800 */
[----:B-1----:R-:W-:-:S04]  /*2130*/  @!P2 FMUL R9, R9, R9 ;  /* 0x000000090909a220 */ /* 0x002fc80000400000 */
[----:B------:R-:W-:Y:S01]  /*2140*/  FADD R5, R5, R9 ;  /* 0x0000000905057221 */ /* 0x000fe20000000000 */
[----:B------:R4:W-:Y:S01]  /*2150*/  STS [R4+0x4], R9 ;  /* 0x0000040904007388 */ /* 0x0009e20000000800 */
[----:B--2---:R-:W-:-:S04]  /*2160*/  @!P3 FMUL R11, R11, R11 ;  /* 0x0000000b0b0bb220 */ /* 0x004fc80000400000 */
[----:B------:R-:W-:Y:S01]  /*2170*/  FADD R5, R5, R11 ;  /* 0x0000000b05057221 */ /* 0x000fe20000000000 */
[----:B------:R4:W-:Y:S01]  /*2180*/  STS [R4+0x8], R11 ;  /* 0x0000080b04007388 */ /* 0x0009e20000000800 */
[----:B0-----:R-:W-:-:S04]  /*2190*/  @!P4 FMUL R13, R13, R13 ;  /* 0x0000000d0d0dc220 */ /* 0x001fc80000400000 */
[----:B------:R-:W-:Y:S01]  /*21a0*/  FADD R5, R5, R13 ;  /* 0x0000000d05057221 */ /* 0x000fe20000000000 */
[----:B------:R4:W-:Y:S06]  /*21b0*/  STS [R4+0xc], R13 ;  /* 0x00000c0d04007388 */ /* 0x0009ec0000000800 */
.L_x_20:
[----:B------:R-:W-:Y:S05]  /*21c0*/  BRA.U !UP1, `(.L_x_17) ;  /* 0x0000000109907547 */ /* 0x000fea000b800000 */
[----:B------:R-:W-:Y:S02]  /*21d0*/  UISETP.NE.AND UP0, UPT, UR22, 0x1, UPT ;  /* 0x000000011600788c */ /* 0x000fe4000bf05270 */
[----:B------:R-:W-:-:S07]  /*21e0*/  UISETP.NE.AND UP1, UPT, UR10, URZ, UPT ;  /* 0x000000ff0a00728c */ /* 0x000fce000bf25270 */
[----:B------:R-:W-:Y:S05]  /*21f0*/  BRA.U !UP0, `(.L_x_21) ;  /* 0x0000000108547547 */ /* 0x000fea000b800000 */
[----:B01-34-:R-:W-:Y:S01]  /*2200*/  IMAD R4, R2, R17, UR5 ;  /* 0x0000000502047e24 */ /* 0x01bfe2000f8e0211 */
[----:B------:R-:W-:-:S04]  /*2210*/  UIADD3 UR5, UPT, UPT, UR5, 0x2, URZ ;  /* 0x0000000205057890 */ /* 0x000fc8000fffe0ff */
[----:B------:R-:W-:-:S05]  /*2220*/  LEA R9, R4, UR12, 0x2 ;  /* 0x0000000c04097c11 */ /* 0x000fca000f8e10ff */
[----:B------:R-:W0:Y:S04]  /*2230*/  LDS R4, [R9] ;  /* 0x0000000009047984 */ /* 0x000e280000000800 */
[----:B------:R-:W1:Y:S01]  /*2240*/  LDS R6, [R9+0x4] ;  /* 0x0000040009067984 */ /* 0x000e620000000800 */
[--C-:B0-----:R-:W-:Y:S01]  /*2250*/  FADD R4, R4, -R33.reuse ;  /* 0x8000002104047221 */ /* 0x101fe20000000000 */
[----:B-1----:R-:W-:-:S03]  /*2260*/  FADD R6, R6, -R33 ;  /* 0x8000002106067221 */ /* 0x002fc60000000000 */
[----:B------:R-:W-:Y:S01]  /*2270*/  FMUL R4, R4, 1.4426950216293334961 ;  /* 0x3fb8aa3b04047820 */ /* 0x000fe20000400000 */
[----:B------:R-:W-:-:S04]  /*2280*/  FMUL R7, R6, 1.4426950216293334961 ;  /* 0x3fb8aa3b06077820 */ /* 0x000fc80000400000 */
[----:B------:R-:W-:Y:S02]  /*2290*/  FSETP.GEU.AND P1, PT, R4, -126, PT ;  /* 0xc2fc00000400780b */ /* 0x000fe40003f2e000 */
[----:B------:R-:W-:-:S11]  /*22a0*/  FSETP.GEU.AND P2, PT, R7, -126, PT ;  /* 0xc2fc00000700780b */ /* 0x000fd60003f4e000 */
[----:B------:R-:W-:Y:S02]  /*22b0*/  @!P1 FMUL R4, R4, 0.5 ;  /* 0x3f00000004049820 */ /* 0x000fe40000400000 */
[----:B------:R-:W-:Y:S02]  /*22c0*/  @!P2 FMUL R7, R7, 0.5 ;  /* 0x3f0000000707a820 */ /* 0x000fe40000400000 */
[----:B------:R-:W0:Y:S08]  /*22d0*/  MUFU.EX2 R6, R4 ;  /* 0x0000000400067308 */ /* 0x000e300000000800 */
[----:B------:R-:W1:Y:S01]  /*22e0*/  MUFU.EX2 R8, R7 ;  /* 0x0000000700087308 */ /* 0x000e620000000800 */
[----:B0-----:R-:W-:-:S04]  /*22f0*/  @!P1 FMUL R6, R6, R6 ;  /* 0x0000000606069220 */ /* 0x001fc80000400000 */
[----:B------:R-:W-:Y:S01]  /*2300*/  FADD R5, R5, R6 ;  /* 0x0000000605057221 */ /* 0x000fe20000000000 */
[----:B------:R2:W-:Y:S01]  /*2310*/  STS [R9], R6 ;  /* 0x0000000609007388 */ /* 0x0005e20000000800 */
[----:B-1----:R-:W-:-:S04]  /*2320*/  @!P2 FMUL R8, R8, R8 ;  /* 0x000000080808a220 */ /* 0x002fc80000400000 */
[----:B------:R-:W-:Y:S01]  /*2330*/  FADD R5, R5, R8 ;  /* 0x0000000805057221 */ /* 0x000fe20000000000 */
[----:B------:R2:W-:Y:S06]  /*2340*/  STS [R9+0x4], R8 ;  /* 0x0000040809007388 */ /* 0x0005ec0000000800 */
.L_x_21:
[----:B------:R-:W-:Y:S05]  /*2350*/  BRA.U !UP1, `(.L_x_17) ;  /* 0x00000001092c7547 */ /* 0x000fea000b800000 */
[----:B------:R-:W-:-:S05]  /*2360*/  IMAD R17, R2, R17, UR5 ;  /* 0x0000000502117e24 */ /* 0x000fca000f8e0211 */
[----:B------:R-:W-:-:S05]  /*2370*/  LEA R17, R17, UR12, 0x2 ;  /* 0x0000000c11117c11 */ /* 0x000fca000f8e10ff */
[----:B01-34-:R-:W0:Y:S02]  /*2380*/  LDS R4, [R17] ;  /* 0x0000000011047984 */ /* 0x01be240000000800 */
[----:B0-----:R-:W-:-:S04]  /*2390*/  FADD R4, R4, -R33 ;  /* 0x8000002104047221 */ /* 0x001fc80000000000 */
[----:B------:R-:W-:-:S05]  /*23a0*/  FMUL R4, R4, 1.4426950216293334961 ;  /* 0x3fb8aa3b04047820 */ /* 0x000fca0000400000 */
[----:B------:R-:W-:-:S13]  /*23b0*/  FSETP.GEU.AND P1, PT, R4, -126, PT ;  /* 0xc2fc00000400780b */ /* 0x000fda0003f2e000 */
[----:B------:R-:W-:-:S04]  /*23c0*/  @!P1 FMUL R4, R4, 0.5 ;  /* 0x3f00000004049820 */ /* 0x000fc80000400000 */
[----:B--2---:R-:W0:Y:S02]  /*23d0*/  MUFU.EX2 R6, R4 ;  /* 0x0000000400067308 */ /* 0x004e240000000800 */
[----:B0-----:R-:W-:-:S04]  /*23e0*/  @!P1 FMUL R6, R6, R6 ;  /* 0x0000000606069220 */ /* 0x001fc80000400000 */
[----:B------:R-:W-:Y:S01]  /*23f0*/  FADD R5, R5, R6 ;  /* 0x0000000605057221 */ /* 0x000fe20000000000 */
[----:B------:R0:W-:Y:S06]  /*2400*/  STS [R17], R6 ;  /* 0x0000000611007388 */ /* 0x0001ec0000000800 */
.L_x_17:
[----:B01-34-:R-:W-:Y:S01]  /*2410*/  FMNMX R4, R33, R28, !PT ;  /* 0x0000001c21047209 */ /* 0x01bfe20007800000 */
[----:B------:R-:W0:Y:S04]  /*2420*/  LDCU UR5, c[0x0][0x39c] ;  /* 0x00007380ff0577ac */ /* 0x000e280008000800 */
[C---:B--2---:R-:W-:Y:S01]  /*2430*/  FADD R6, -R4.reuse, R28 ;  /* 0x0000001c04067221 */ /* 0x044fe20000000100 */
[----:B------:R-:W-:Y:S01]  /*2440*/  FADD R33, -R4, R33 ;  /* 0x0000002104217221 */ /* 0x000fe20000000100 */
[----:B------:R-:W-:Y:S02]  /*2450*/  MOV R28, R4 ;  /* 0x00000004001c7202 */ /* 0x000fe40000000f00 */
[----:B------:R-:W-:Y:S01]  /*2460*/  FMUL R6, R6, 1.4426950216293334961 ;  /* 0x3fb8aa3b06067820 */ /* 0x000fe20000400000 */
[----:B------:R-:W-:-:S04]  /*2470*/  FMUL R33, R33, 1.4426950216293334961 ;  /* 0x3fb8aa3b21217820 */ /* 0x000fc80000400000 */
[----:B------:R-:W-:Y:S02]  /*2480*/  FSETP.GEU.AND P1, PT, R6, -126, PT ;  /* 0xc2fc00000600780b */ /* 0x000fe40003f2e000 */
[----:B------:R-:W-:Y:S01]  /*2490*/  FSETP.GEU.AND P2, PT, R33, -126, PT ;  /* 0xc2fc00002100780b */ /* 0x000fe20003f4e000 */
[----:B0-----:R-:W-:-:S10]  /*24a0*/  UISETP.GE.AND UP0, UPT, UR5, 0x4, UPT ;  /* 0x000000040500788c */ /* 0x001fd4000bf06270 */
[----:B------:R-:W-:Y:S02]  /*24b0*/  @!P1 FMUL R6, R6, 0.5 ;  /* 0x3f00000006069820 */ /* 0x000fe40000400000 */
[----:B------:R-:W-:Y:S02]  /*24c0*/  @!P2 FMUL R33, R33, 0.5 ;  /* 0x3f0000002121a820 */ /* 0x000fe40000400000 */
[----:B------:R-:W0:Y:S08]  /*24d0*/  MUFU.EX2 R8, R6 ;  /* 0x0000000600087308 */ /* 0x000e300000000800 */
[----:B------:R-:W1:Y:S01]  /*24e0*/  MUFU.EX2 R16, R33 ;  /* 0x0000002100107308 */ /* 0x000e620000000800 */
[----:B0-----:R-:W-:-:S04]  /*24f0*/  @!P1 FMUL R8, R8, R8 ;  /* 0x0000000808089220 */ /* 0x001fc80000400000 */
[----:B------:R-:W-:Y:S01]  /*2500*/  FMUL R17, R8, R29 ;  /* 0x0000001d08117220 */ /* 0x000fe20000400000 */
[----:B-1----:R-:W-:-:S04]  /*2510*/  @!P2 FMUL R16, R16, R16 ;  /* 0x000000101010a220 */ /* 0x002fc80000400000 */
[----:B------:R-:W-:-:S05]  /*2520*/  FFMA R5, R16, R5, R17 ;  /* 0x0000000510057223 */ /* 0x000fca0000000011 */
[----:B------:R-:W-:Y:S01]  /*2530*/  MOV R29, R5 ;  /* 0x00000005001d7202 */ /* 0x000fe20000000f00 */
[----:B------:R-:W-:Y:S06]  /*2540*/  BRA.U !UP0, `(.L_x_22) ;  /* 0x0000001108b47547 */ /* 0x000fec000b800000 */
[----:B------:R-:W-:Y:S01]  /*2550*/  FSETP.GEU.AND P1, PT, |R5|, 1.175494350822287508e-38, PT ;  /* 0x008000000500780b */ /* 0x000fe20003f2e200 */
[----:B------:R-:W-:-:S05]  /*2560*/  HFMA2 R7, -RZ, RZ, 15, 0 ;  /* 0x4b800000ff077431 */ /* 0x000fca00000001ff */
[----:B------:R-:W-:-:S07]  /*2570*/  FSEL R7, R7, 1, !P1 ;  /* 0x3f80000007077808 */ /* 0x000fce0004800000 */
[----:B------:R-:W-:-:S04]  /*2580*/  @!P1 FMUL R5, R5, 16777216 ;  /* 0x4b80000005059820 */ /* 0x000fc80000400000 */
[----:B------:R-:W0:Y:S02]  /*2590*/  MUFU.RCP R4, R5 ;  /* 0x0000000500047308 */ /* 0x000e240000001000 */
[----:B0-----:R-:W-:-:S04]  /*25a0*/  FMUL R4, R4, R7 ;  /* 0x0000000704047220 */ /* 0x001fc80000400000 */
[-C--:B------:R-:W-:Y:S01]  /*25b0*/  FMUL R17, R17, R4.reuse ;  /* 0x0000000411117220 */ /* 0x080fe20000400000 */
[----:B------:R-:W-:Y:S01]  /*25c0*/  FMUL R16, R16, R4 ;  /* 0x0000000410107220 */ /* 0x000fe20000400000 */
[----:B------:R-:W-:Y:S06]  /*25d0*/  @!P0 BRA `(.L_x_23) ;  /* 0x0000000800ac8947 */ /* 0x000fec0003800000 */
[----:B------:R-:W-:-:S05]  /*25e0*/  UMOV UR5, URZ ;  /* 0x000000ff00057c82 */ /* 0x000fca0008000000 */
.L_x_29:
[----:B------:R-:W0:Y:S01]  /*25f0*/  LDCU UR17, c[0x0][0x3a8] ;  /* 0x00007500ff1177ac */ /* 0x000e220008000800 */
[----:B---3--:R-:W-:Y:S02]  /*2600*/  CS2R R20, SRZ ;  /* 0x0000000000147805 */ /* 0x008fe4000001ff00 */
[----:B------:R-:W-:Y:S01]  /*2610*/  CS2R R18, SRZ ;  /* 0x0000000000127805 */ /* 0x000fe2000001ff00 */
[----:B------:R-:W-:Y:S01]  /*2620*/  UMOV UR6, URZ ;  /* 0x000000ff00067c82 */ /* 0x000fe20008000000 */
[----:B0-----:R-:W-:-:S09]  /*2630*/  UISETP.GE.U32.AND UP0, UPT, UR17, 0x8, UPT ;  /* 0x000000081100788c */ /* 0x001fd2000bf06070 */
[----:B------:R-:W-:Y:S05]  /*2640*/  BRA.U !UP0, `(.L_x_24) ;  /* 0x0000000508087547 */ /* 0x000fea000b800000 */
[----:B------:R-:W-:Y:S01]  /*2650*/  HFMA2 R20, -RZ, RZ, 0, 0 ;  /* 0x00000000ff147431 */ /* 0x000fe200000001ff */
[----:B------:R-:W-:-:S06]  /*2660*/  UMOV UR6, URZ ;  /* 0x000000ff00067c82 */ /* 0x000fcc0008000000 */
.L_x_25:
[----:B------:R-:W-:Y:S01]  /*2670*/  UIMAD UR13, UR19, UR6, UR5 ;  /* 0x00000006130d72a4 */ /* 0x000fe2000f8e0205 */
[----:B------:R-:W-:-:S03]  /*2680*/  MOV R5, UR17 ;  /* 0x0000001100057c02 */ /* 0x000fc60008000f00 */
[----:B------:R-:W-:Y:S02]  /*2690*/  ULEA UR13, UR13, UR23, 0x4 ;  /* 0x000000170d0d7291 */ /* 0x000fe4000f8e20ff */
[----:B------:R-:W-:Y:S01]  /*26a0*/  IMAD R22, R2, R5, UR6 ;  /* 0x0000000602167e24 */ /* 0x000fe2000f8e0205 */
[----:B------:R-:W-:-:S04]  /*26b0*/  UIADD3 UR6, UPT, UPT, UR6, 0x8, URZ ;  /* 0x0000000806067890 */ /* 0x000fc8000fffe0ff */
[----:B------:R-:W-:Y:S01]  /*26c0*/  LEA R22, R22, UR12, 0x2 ;  /* 0x0000000c16167c11 */ /* 0x000fe2000f8e10ff */
[----:B------:R-:W-:Y:S01]  /*26d0*/  UISETP.NE.AND UP0, UPT, UR6, UR8, UPT ;  /* 0x000000080600728c */ /* 0x000fe2000bf05270 */
[----:B------:R-:W-:Y:S01]  /*26e0*/  LDS.128 R4, [UR13] ;  /* 0x0000000dff047984 */ /* 0x000fe20008000c00 */
[----:B------:R-:W-:-:S03]  /*26f0*/  ULEA UR13, UR19, UR13, 0x4 ;  /* 0x0000000d130d7291 */ /* 0x000fc6000f8e20ff */
[----:B------:R-:W0:Y:S04]  /*2700*/  LDS R24, [R22] ;  /* 0x0000000016187984 */ /* 0x000e280000000800 */
[----:B------:R-:W-:Y:S04]  /*2710*/  LDS R23, [R22+0x4] ;  /* 0x0000040016177984 */ /* 0x000fe80000000800 */
[----:B------:R-:W1:Y:S01]  /*2720*/  LDS.128 R12, [UR13] ;  /* 0x0000000dff0c7984 */ /* 0x000e620008000c00 */
[----:B------:R-:W-:-:S04]  /*2730*/  ULEA UR13, UR19, UR13, 0x4 ;  /* 0x0000000d130d7291 */ /* 0x000fc8000f8e20ff */
[----:B------:R-:W-:-:S05]  /*2740*/  ULEA UR16, UR19, UR13, 0x4 ;  /* 0x0000000d13107291 */ /* 0x000fca000f8e20ff */
[----:B------:R-:W-:Y:S01]  /*2750*/  LDS.128 R8, [UR13] ;  /* 0x0000000dff087984 */ /* 0x000fe20008000c00 */
[C---:B0-----:R-:W-:Y:S01]  /*2760*/  FFMA R26, R24.reuse, R5, R18 ;  /* 0x00000005181a7223 */ /* 0x041fe20000000012 */
[C---:B------:R-:W-:Y:S01]  /*2770*/  FFMA R4, R24.reuse, R4, R19 ;  /* 0x0000000418047223 */ /* 0x040fe20000000013 */
[C---:B------:R-:W-:Y:S01]  /*2780*/  FFMA R5, R24.reuse, R6, R21 ;  /* 0x0000000618057223 */ /* 0x040fe20000000015 */
[----:B------:R-:W0:Y:S01]  /*2790*/  LDS R18, [R22+0x8] ;  /* 0x0000080016127984 */ /* 0x000e220000000800 */
[----:B------:R-:W-:-:S03]  /*27a0*/  FFMA R20, R24, R7, R20 ;  /* 0x0000000718147223 */ /* 0x000fc60000000014 */
[----:B------:R-:W-:Y:S01]  /*27b0*/  LDS R19, [R22+0xc] ;  /* 0x00000c0016137984 */ /* 0x000fe20000000800 */
[C---:B-1----:R-:W-:Y:S01]  /*27c0*/  FFMA R26, R23.reuse, R13, R26 ;  /* 0x0000000d171a7223 */ /* 0x042fe2000000001a */
[C---:B------:R-:W-:Y:S01]  /*27d0*/  FFMA R21, R23.reuse, R12, R4 ;  /* 0x0000000c17157223 */ /* 0x040fe20000000004 */
[C---:B------:R-:W-:Y:S01]  /*27e0*/  FFMA R13, R23.reuse, R14, R5 ;  /* 0x0000000e170d7223 */ /* 0x040fe20000000005 */
[----:B------:R-:W-:Y:S01]  /*27f0*/  FFMA R23, R23, R15, R20 ;  /* 0x0000000f17177223 */ /* 0x000fe20000000014 */
[----:B------:R-:W1:Y:S01]  /*2800*/  LDS.128 R4, [UR16] ;  /* 0x00000010ff047984 */ /* 0x000e620008000c00 */
[----:B------:R-:W-:-:S03]  /*2810*/  ULEA UR16, UR19, UR16, 0x4 ;  /* 0x0000001013107291 */ /* 0x000fc6000f8e20ff */
[----:B------:R-:W-:Y:S01]  /*2820*/  LDS R20, [R22+0x10] ;  /* 0x0000100016147984 */ /* 0x000fe20000000800 */
[----:B------:R-:W-:Y:S01]  /*2830*/  ULEA UR13, UR19, UR16, 0x4 ;  /* 0x00000010130d7291 */ /* 0x000fe2000f8e20ff */
[C---:B0-----:R-:W-:Y:S01]  /*2840*/  FFMA R26, R18.reuse, R9, R26 ;  /* 0x00000009121a7223 */ /* 0x041fe2000000001a */
[C---:B------:R-:W-:Y:S01]  /*2850*/  FFMA R8, R18.reuse, R8, R21 ;  /* 0x0000000812087223 */ /* 0x040fe20000000015 */
[C---:B------:R-:W-:Y:S01]  /*2860*/  FFMA R9, R18.reuse, R10, R13 ;  /* 0x0000000a12097223 */ /* 0x040fe2000000000d */
[----:B------:R-:W-:Y:S01]  /*2870*/  FFMA R24, R18, R11, R23 ;  /* 0x0000000b12187223 */ /* 0x000fe20000000017 */
[----:B------:R-:W0:Y:S04]  /*2880*/  LDS.128 R12, [UR16] ;  /* 0x00000010ff0c7984 */ /* 0x000e280008000c00 */
[----:B------:R-:W-:Y:S01]  /*2890*/  LDS R18, [R22+0x14] ;  /* 0x0000140016127984 */ /* 0x000fe20000000800 */
[C---:B-1----:R-:W-:Y:S01]  /*28a0*/  FFMA R26, R19.reuse, R5, R26 ;  /* 0x00000005131a7223 */ /* 0x042fe2000000001a */
[C---:B------:R-:W-:Y:S01]  /*28b0*/  FFMA R21, R19.reuse, R4, R8 ;  /* 0x0000000413157223 */ /* 0x040fe20000000008 */
[C---:B------:R-:W-:Y:S01]  /*28c0*/  FFMA R5, R19.reuse, R6, R9 ;  /* 0x0000000613057223 */ /* 0x040fe20000000009 */
[----:B------:R-:W-:Y:S01]  /*28d0*/  FFMA R24, R19, R7, R24 ;  /* 0x0000000713187223 */ /* 0x000fe20000000018 */
[----:B------:R-:W1:Y:S01]  /*28e0*/  LDS.128 R8, [UR13] ;  /* 0x0000000dff087984 */ /* 0x000e620008000c00 */
[----:B------:R-:W-:-:S04]  /*28f0*/  ULEA UR13, UR19, UR13, 0x4 ;  /* 0x0000000d130d7291 */ /* 0x000fc8000f8e20ff */
[----:B------:R-:W-:Y:S01]  /*2900*/  ULEA UR16, UR19, UR13, 0x4 ;  /* 0x0000000d13107291 */ /* 0x000fe2000f8e20ff */
[C---:B0-----:R-:W-:Y:S01]  /*2910*/  FFMA R23, R20.reuse, R12, R21 ;  /* 0x0000000c14177223 */ /* 0x041fe20000000015 */
[C---:B------:R-:W-:Y:S01]  /*2920*/  FFMA R19, R20.reuse, R14, R5 ;  /* 0x0000000e14137223 */ /* 0x040fe20000000005 */
[C---:B------:R-:W-:Y:S01]  /*2930*/  FFMA R26, R20.reuse, R13, R26 ;  /* 0x0000000d141a7223 */ /* 0x040fe2000000001a */
[----:B------:R-:W-:Y:S01]  /*2940*/  LDS R21, [R22+0x18] ;  /* 0x0000180016157984 */ /* 0x000fe20000000800 */
[----:B------:R-:W-:-:S03]  /*2950*/  FFMA R20, R20, R15, R24 ;  /* 0x0000000f14147223 */ /* 0x000fc60000000018 */
[----:B------:R-:W0:Y:S01]  /*2960*/  LDS.128 R4, [UR13] ;  /* 0x0000000dff047984 */ /* 0x000e220008000c00 */
[C---:B-1----:R-:W-:Y:S01]  /*2970*/  FFMA R26, R18.reuse, R9, R26 ;  /* 0x00000009121a7223 */ /* 0x042fe2000000001a */
[C---:B------:R-:W-:Y:S02]  /*2980*/  FFMA R8, R18.reuse, R8, R23 ;  /* 0x0000000812087223 */ /* 0x040fe40000000017 */
[----:B------:R-:W-:Y:S01]  /*2990*/  LDS R9, [R22+0x1c] ;  /* 0x00001c0016097984 */ /* 0x000fe20000000800 */
[C---:B------:R-:W-:Y:S01]  /*29a0*/  FFMA R19, R18.reuse, R10, R19 ;  /* 0x0000000a12137223 */ /* 0x040fe20000000013 */
[----:B------:R-:W-:Y:S02]  /*29b0*/  FFMA R20, R18, R11, R20 ;  /* 0x0000000b12147223 */ /* 0x000fe40000000014 */
[----:B------:R-:W1:Y:S01]  /*29c0*/  LDS.128 R12, [UR16] ;  /* 0x00000010ff0c7984 */ /* 0x000e620008000c00 */
[C---:B0-----:R-:W-:Y:S01]  /*29d0*/  FFMA R26, R21.reuse, R5, R26 ;  /* 0x00000005151a7223 */ /* 0x041fe2000000001a */
[C---:B------:R-:W-:Y:S01]  /*29e0*/  FFMA R4, R21.reuse, R4, R8 ;  /* 0x0000000415047223 */ /* 0x040fe20000000008 */
[C---:B------:R-:W-:Y:S01]  /*29f0*/  FFMA R5, R21.reuse, R6, R19 ;  /* 0x0000000615057223 */ /* 0x040fe20000000013 */
[----:B------:R-:W-:-:S02]  /*2a00*/  FFMA R20, R21, R7, R20 ;  /* 0x0000000715147223 */ /* 0x000fc40000000014 */
[C---:B-1----:R-:W-:Y:S01]  /*2a10*/  FFMA R19, R9.reuse, R12, R4 ;  /* 0x0000000c09137223 */ /* 0x042fe20000000004 */
[C---:B------:R-:W-:Y:S01]  /*2a20*/  FFMA R18, R9.reuse, R13, R26 ;  /* 0x0000000d09127223 */ /* 0x040fe2000000001a */
[C---:B------:R-:W-:Y:S01]  /*2a30*/  FFMA R21, R9.reuse, R14, R5 ;  /* 0x0000000e09157223 */ /* 0x040fe20000000005 */
[----:B------:R-:W-:Y:S01]  /*2a40*/  FFMA R20, R9, R15, R20 ;  /* 0x0000000f09147223 */ /* 0x000fe20000000014 */
[----:B------:R-:W-:Y:S06]  /*2a50*/  BRA.U UP0, `(.L_x_25) ;  /* 0xfffffffd00047547 */ /* 0x000fec000b83ffff */
[----:B------:R-:W-:-:S05]  /*2a60*/  UMOV UR6, UR8 ;  /* 0x0000000800067c82 */ /* 0x000fca0008000000 */
.L_x_24:
[----:B------:R-:W-:-:S09]  /*2a70*/  UISETP.NE.AND UP0, UPT, UR21, URZ, UPT ;  /* 0x000000ff1500728c */ /* 0x000fd2000bf05270 */
[----:B------:R-:W-:Y:S05]  /*2a80*/  BRA.U !UP0, `(.L_x_26) ;  /* 0x0000000508207547 */ /* 0x000fea000b800000 */
[----:B------:R-:W-:Y:S02]  /*2a90*/  UIADD3 UR13, UPT, UPT, UR21, -0x1, URZ ;  /* 0xffffffff150d7890 */ /* 0x000fe4000fffe0ff */
[----:B------:R-:W-:Y:S02]  /*2aa0*/  UISETP.NE.AND UP1, UPT, UR22, URZ, UPT ;  /* 0x000000ff1600728c */ /* 0x000fe4000bf25270 */
[----:B------:R-:W-:-:S09]  /*2ab0*/  UISETP.GE.U32.AND UP0, UPT, UR13, 0x3, UPT ;  /* 0x000000030d00788c */ /* 0x000fd2000bf06070 */
[----:B------:R-:W-:Y:S05]  /*2ac0*/  BRA.U !UP0, `(.L_x_27) ;  /* 0x0000000108847547 */ /* 0x000fea000b800000 */
[----:B------:R-:W-:Y:S01]  /*2ad0*/  MOV R23, UR17 ;  /* 0x0000001100177c02 */ /* 0x000fe20008000f00 */
[----:B------:R-:W-:-:S04]  /*2ae0*/  UIMAD UR13, UR19, UR6, UR5 ;  /* 0x00000006130d72a4 */ /* 0x000fc8000f8e0205 */
[----:B------:R-:W-:Y:S01]  /*2af0*/  IMAD R23, R2, R23, UR6 ;  /* 0x0000000602177e24 */ /* 0x000fe2000f8e0217 */
[----:B------:R-:W-:Y:S02]  /*2b00*/  ULEA UR13, UR13, UR23, 0x4 ;  /* 0x000000170d0d7291 */ /* 0x000fe4000f8e20ff */
[----:B------:R-:W-:Y:S02]  /*2b10*/  UIADD3 UR6, UPT, UPT, UR6, 0x4, URZ ;  /* 0x0000000406067890 */ /* 0x000fe4000fffe0ff */
[----:B------:R-:W-:Y:S01]  /*2b20*/  LEA R23, R23, UR12, 0x2 ;  /* 0x0000000c17177c11 */ /* 0x000fe2000f8e10ff */
[----:B------:R-:W-:-:S04]  /*2b30*/  ULEA UR16, UR19, UR13, 0x4 ;  /* 0x0000000d13107291 */ /* 0x000fc8000f8e20ff */
[----:B------:R-:W-:Y:S04]  /*2b40*/  LDS.128 R8, [UR13] ;  /* 0x0000000dff087984 */ /* 0x000fe80008000c00 */
[----:B------:R-:W0:Y:S04]  /*2b50*/  LDS R14, [R23] ;  /* 0x00000000170e7984 */ /* 0x000e280000000800 */
[----:B------:R-:W-:Y:S04]  /*2b60*/  LDS R22, [R23+0x4] ;  /* 0x0000040017167984 */ /* 0x000fe80000000800 */
[----:B------:R-:W1:Y:S01]  /*2b70*/  LDS.128 R4, [UR16] ;  /* 0x00000010ff047984 */ /* 0x000e620008000c00 */
[----:B------:R-:W-:-:S04]  /*2b80*/  ULEA UR16, UR19, UR16, 0x4 ;  /* 0x0000001013107291 */ /* 0x000fc8000f8e20ff */
[----:B------:R-:W-:Y:S01]  /*2b90*/  ULEA UR13, UR19, UR16, 0x4 ;  /* 0x00000010130d7291 */ /* 0x000fe2000f8e20ff */
[C---:B0-----:R-:W-:Y:S01]  /*2ba0*/  FFMA R12, R14.reuse, R9, R18 ;  /* 0x000000090e0c7223 */ /* 0x041fe20000000012 */
[C---:B------:R-:W-:Y:S01]  /*2bb0*/  FFMA R19, R14.reuse, R8, R19 ;  /* 0x000000080e137223 */ /* 0x040fe20000000013 */
[C---:B------:R-:W-:Y:S01]  /*2bc0*/  FFMA R21, R14.reuse, R10, R21 ;  /* 0x0000000a0e157223 */ /* 0x040fe20000000015 */
[----:B------:R-:W-:Y:S01]  /*2bd0*/  FFMA R20, R14, R11, R20 ;  /* 0x0000000b0e147223 */ /* 0x000fe20000000014 */
[----:B------:R-:W-:Y:S04]  /*2be0*/  LDS R18, [R23+0x8] ;  /* 0x0000080017127984 */ /* 0x000fe80000000800 */
[----:B------:R-:W0:Y:S01]  /*2bf0*/  LDS.128 R8, [UR16] ;  /* 0x00000010ff087984 */ /* 0x000e220008000c00 */
[C---:B-1----:R-:W-:Y:S01]  /*2c00*/  FFMA R19, R22.reuse, R4, R19 ;  /* 0x0000000416137223 */ /* 0x042fe20000000013 */
[C---:B------:R-:W-:Y:S01]  /*2c10*/  FFMA R24, R22.reuse, R5, R12 ;  /* 0x0000000516187223 */ /* 0x040fe2000000000c */
[C---:B------:R-:W-:Y:S01]  /*2c20*/  FFMA R21, R22.reuse, R6, R21 ;  /* 0x0000000616157223 */ /* 0x040fe20000000015 */
[----:B------:R-:W-:Y:S01]  /*2c30*/  LDS R4, [R23+0xc] ;  /* 0x00000c0017047984 */ /* 0x000fe20000000800 */
[----:B------:R-:W-:-:S03]  /*2c40*/  FFMA R20, R22, R7, R20 ;  /* 0x0000000716147223 */ /* 0x000fc60000000014 */
[----:B------:R-:W1:Y:S01]  /*2c50*/  LDS.128 R12, [UR13] ;  /* 0x0000000dff0c7984 */ /* 0x000e620008000c00 */
[C---:B0-----:R-:W-:Y:S01]  /*2c60*/  FFMA R19, R18.reuse, R8, R19 ;  /* 0x0000000812137223 */ /* 0x041fe20000000013 */
[C---:B------:R-:W-:Y:S01]  /*2c70*/  FFMA R24, R18.reuse, R9, R24 ;  /* 0x0000000912187223 */ /* 0x040fe20000000018 */
[C---:B------:R-:W-:Y:S01]  /*2c80*/  FFMA R21, R18.reuse, R10, R21 ;  /* 0x0000000a12157223 */ /* 0x040fe20000000015 */
[----:B------:R-:W-:Y:S01]  /*2c90*/  FFMA R20, R18, R11, R20 ;  /* 0x0000000b12147223 */ /* 0x000fe20000000014 */
[C---:B-1----:R-:W-:Y:S01]  /*2ca0*/  FFMA R19, R4.reuse, R12, R19 ;  /* 0x0000000c04137223 */ /* 0x042fe20000000013 */
[C---:B------:R-:W-:Y:S01]  /*2cb0*/  FFMA R18, R4.reuse, R13, R24 ;  /* 0x0000000d04127223 */ /* 0x040fe20000000018 */
[C---:B------:R-:W-:Y:S01]  /*2cc0*/  FFMA R21, R4.reuse, R14, R21 ;  /* 0x0000000e04157223 */ /* 0x040fe20000000015 */
[----:B------:R-:W-:-:S07]  /*2cd0*/  FFMA R20, R4, R15, R20 ;  /* 0x0000000f04147223 */ /* 0x000fce0000000014 */
.L_x_27:
[----:B------:R-:W-:Y:S05]  /*2ce0*/  BRA.U !UP1, `(.L_x_26) ;  /* 0x0000000109887547 */ /* 0x000fea000b800000 */
[----:B------:R-:W-:Y:S02]  /*2cf0*/  UISETP.NE.AND UP0, UPT, UR22, 0x1, UPT ;  /* 0x000000011600788c */ /* 0x000fe4000bf05270 */
[----:B------:R-:W-:-:S07]  /*2d00*/  UISETP.NE.AND UP1, UPT, UR10, URZ, UPT ;  /* 0x000000ff0a00728c */ /* 0x000fce000bf25270 */
        /* <DEDUP_REMOVED lines=20> */
.L_x_28:
[----:B------:R-:W-:Y:S05]  /*2e50*/  BRA.U !UP1, `(.L_x_26) ;  /* 0x00000001092c7547 */ /* 0x000fea000b800000 */
[----:B------:R-:W-:Y:S01]  /*2e60*/  MOV R5, UR17 ;  /* 0x0000001100057c02 */ /* 0x000fe20008000f00 */
[----:B------:R-:W-:-:S04]  /*2e70*/  UIMAD UR13, UR19, UR6, UR5 ;  /* 0x00000006130d72a4 */ /* 0x000fc8000f8e0205 */
[----:B------:R-:W-:Y:S01]  /*2e80*/  IMAD R4, R2, R5, UR6 ;  /* 0x0000000602047e24 */ /* 0x000fe2000f8e0205 */
[----:B------:R-:W-:-:S04]  /*2e90*/  ULEA UR13, UR13, UR23, 0x4 ;  /* 0x000000170d0d7291 */ /* 0x000fc8000f8e20ff */
[----:B------:R-:W-:-:S05]  /*2ea0*/  LEA R8, R4, UR12, 0x2 ;  /* 0x0000000c04087c11 */ /* 0x000fca000f8e10ff */
[----:B------:R-:W-:Y:S04]  /*2eb0*/  LDS.128 R4, [UR13] ;  /* 0x0000000dff047984 */ /* 0x000fe80008000c00 */
[----:B------:R-:W0:Y:S02]  /*2ec0*/  LDS R8, [R8] ;  /* 0x0000000008087984 */ /* 0x000e240000000800 */
[C---:B0-----:R-:W-:Y:S01]  /*2ed0*/  FFMA R19, R8.reuse, R4, R19 ;  /* 0x0000000408137223 */ /* 0x041fe20000000013 */
[C---:B------:R-:W-:Y:S01]  /*2ee0*/  FFMA R18, R8.reuse, R5, R18 ;  /* 0x0000000508127223 */ /* 0x040fe20000000012 */
[C---:B------:R-:W-:Y:S01]  /*2ef0*/  FFMA R21, R8.reuse, R6, R21 ;  /* 0x0000000608157223 */ /* 0x040fe20000000015 */
[----:B------:R-:W-:-:S07]  /*2f00*/  FFMA R20, R8, R7, R20 ;  /* 0x0000000708147223 */ /* 0x000fce0000000014 */
.L_x_26:
[----:B------:R-:W0:Y:S01]  /*2f10*/  LDC.64 R4, c[0x0][0x3b8] ;  /* 0x0000ee00ff047b82 */ /* 0x000e220000000a00 */
[----:B------:R-:W-:-:S04]  /*2f20*/  IADD3 R6, PT, PT, R30, UR5, RZ ;  /* 0x000000051e067c10 */ /* 0x000fc8000fffe0ff */
[----:B------:R-:W-:-:S05]  /*2f30*/  SHF.L.U32 R7, R6, 0x2, RZ ;  /* 0x0000000206077819 */ /* 0x000fca00000006ff */
[----:B0-----:R-:W-:-:S05]  /*2f40*/  IMAD.WIDE R4, R7, 0x4, R4 ;  /* 0x0000000407047825 */ /* 0x001fca00078e0204 */
[----:B------:R-:W2:Y:S04]  /*2f50*/  LDG.E R6, desc[UR14][R4.64] ;  /* 0x0000000e04067981 */ /* 0x000ea8000c1e1900 */
[----:B------:R-:W3:Y:S04]  /*2f60*/  LDG.E R8, desc[UR14][R4.64+0x4] ;  /* 0x0000040e04087981 */ /* 0x000ee8000c1e1900 */
[----:B------:R-:W4:Y:S04]  /*2f70*/  LDG.E R10, desc[UR14][R4.64+0x8] ;  /* 0x0000080e040a7981 */ /* 0x000f28000c1e1900 */
[----:B------:R-:W5:Y:S01]  /*2f80*/  LDG.E R12, desc[UR14][R4.64+0xc] ;  /* 0x00000c0e040c7981 */ /* 0x000f62000c1e1900 */
[----:B------:R-:W-:-:S04]  /*2f90*/  UIADD3 UR5, UPT, UPT, UR5, 0x1, URZ ;  /* 0x0000000105057890 */ /* 0x000fc8000fffe0ff */
[----:B------:R-:W-:Y:S01]  /*2fa0*/  UISETP.NE.AND UP0, UPT, UR5, UR19, UPT ;  /* 0x000000130500728c */ /* 0x000fe2000bf05270 */
[C---:B--2---:R-:W-:Y:S01]  /*2fb0*/  FMUL R7, R17.reuse, R6 ;  /* 0x0000000611077220 */ /* 0x044fe20000400000 */
[----:B---3--:R-:W-:-:S03]  /*2fc0*/  FMUL R9, R17, R8 ;  /* 0x0000000811097220 */ /* 0x008fc60000400000 */
[C---:B------:R-:W-:Y:S01]  /*2fd0*/  FFMA R7, R16.reuse, R19, R7 ;  /* 0x0000001310077223 */ /* 0x040fe20000000007 */
[----:B----4-:R-:W-:Y:S01]  /*2fe0*/  FMUL R10, R17, R10 ;  /* 0x0000000a110a7220 */ /* 0x010fe20000400000 */
[----:B------:R-:W-:-:S03]  /*2ff0*/  FFMA R9, R16, R18, R9 ;  /* 0x0000001210097223 */ /* 0x000fc60000000009 */
[----:B------:R3:W-:Y:S01]  /*3000*/  STG.E desc[UR14][R4.64], R7 ;  /* 0x0000000704007986 */ /* 0x0007e2000c10190e */
[----:B-----5:R-:W-:Y:S01]  /*3010*/  FMUL R11, R17, R12 ;  /* 0x0000000c110b7220 */ /* 0x020fe20000400000 */
[C---:B------:R-:W-:Y:S02]  /*3020*/  FFMA R21, R16.reuse, R21, R10 ;  /* 0x0000001510157223 */ /* 0x040fe4000000000a */
[----:B------:R3:W-:Y:S01]  /*3030*/  STG.E desc[UR14][R4.64+0x4], R9 ;  /* 0x0000040904007986 */ /* 0x0007e2000c10190e */
[----:B------:R-:W-:-:S03]  /*3040*/  FFMA R11, R16, R20, R11 ;  /* 0x00000014100b7223 */ /* 0x000fc6000000000b */
[----:B------:R3:W-:Y:S04]  /*3050*/  STG.E desc[UR14][R4.64+0x8], R21 ;  /* 0x0000081504007986 */ /* 0x0007e8000c10190e */
[----:B------:R3:W-:Y:S01]  /*3060*/  STG.E desc[UR14][R4.64+0xc], R11 ;  /* 0x00000c0b04007986 */ /* 0x0007e2000c10190e */
[----:B------:R-:W-:Y:S05]  /*3070*/  BRA.U !UP0, `(.L_x_22) ;  /* 0x0000000508e87547 */ /* 0x000fea000b800000 */
[----:B------:R-:W-:Y:S05]  /*3080*/  BRA `(.L_x_29) ;  /* 0xfffffff400587947 */ /* 0x000fea000383ffff */
.L_x_23:
[----:B------:R-:W-:-:S04]  /*3090*/  UIADD3 UR5, UPT, UPT, UR19, -0x1, URZ ;  /* 0xffffffff13057890 */ /* 0x000fc8000fffe0ff */
[----:B------:R-:W-:-:S03]  /*30a0*/  UISETP.GE.U32.AND UP0, UPT, UR5, 0x3, UPT ;  /* 0x000000030500788c */ /* 0x000fc6000bf06070 */
[----:B------:R-:W-:-:S06]  /*30b0*/  UMOV UR5, URZ ;  /* 0x000000ff00057c82 */ /* 0x000fcc0008000000 */
[----:B------:R-:W-:Y:S05]  /*30c0*/  BRA.U !UP0, `(.L_x_30) ;  /* 0x0000000108ec7547 */ /* 0x000fea000b800000 */
[----:B------:R-:W-:Y:S01]  /*30d0*/  FMUL R6, RZ, R16 ;  /* 0x00000010ff067220 */ /* 0x000fe20000400000 */
[----:B------:R-:W-:Y:S01]  /*30e0*/  ULOP3.LUT UR6, UR19, 0x1ffffffc, URZ, 0xc0, !UPT ;  /* 0x1ffffffc13067892 */ /* 0x000fe2000f8ec0ff */
[----:B------:R-:W-:-:S11]  /*30f0*/  UMOV UR5, URZ ;  /* 0x000000ff00057c82 */ /* 0x000fd60008000000 */
.L_x_31:
[----:B0-----:R-:W0:Y:S01]  /*3100*/  LDC.64 R4, c[0x0][0x3b8] ;  /* 0x0000ee00ff047b82 */ /* 0x001e220000000a00 */
[----:B------:R-:W-:-:S04]  /*3110*/  IADD3 R7, PT, PT, R30, UR5, RZ ;  /* 0x000000051e077c10 */ /* 0x000fc8000fffe0ff */
[----:B------:R-:W-:-:S05]  /*3120*/  SHF.L.U32 R7, R7, 0x2, RZ ;  /* 0x0000000207077819 */ /* 0x000fca00000006ff */
[----:B0-----:R-:W-:-:S05]  /*3130*/  IMAD.WIDE R4, R7, 0x4, R4 ;  /* 0x0000000407047825 */ /* 0x001fca00078e0204 */
[----:B------:R-:W2:Y:S04]  /*3140*/  LDG.E R12, desc[UR14][R4.64] ;  /* 0x0000000e040c7981 */ /* 0x000ea8000c1e1900 */
[----:B------:R-:W3:Y:S04]  /*3150*/  LDG.E R23, desc[UR14][R4.64+0x4] ;  /* 0x0000040e04177981 */ /* 0x000ee8000c1e1900 */
[----:B------:R-:W4:Y:S04]  /*3160*/  LDG.E R7, desc[UR14][R4.64+0x10] ;  /* 0x0000100e04077981 */ /* 0x000f28000c1e1900 */
[----:B------:R-:W5:Y:S04]  /*3170*/  LDG.E R8, desc[UR14][R4.64+0x8] ;  /* 0x0000080e04087981 */ /* 0x000f68000c1e1900 */
        /* <DEDUP_REMOVED lines=9> */
[----:B------:R-:W5:Y:S01]  /*3210*/  LDG.E R25, desc[UR14][R4.64+0x3c] ;  /* 0x00003c0e04197981 */ /* 0x000f62000c1e1900 */
[----:B--2---:R-:W-:-:S03]  /*3220*/  FFMA R35, R17, R12, R6 ;  /* 0x0000000c11237223 */ /* 0x004fc60000000006 */
[----:B------:R-:W2:Y:S01]  /*3230*/  LDG.E R12, desc[UR14][R4.64+0x2c] ;  /* 0x00002c0e040c7981 */ /* 0x000ea2000c1e1900 */
[----:B---3--:R-:W-:-:S03]  /*3240*/  FFMA R37, R17, R23, R6 ;  /* 0x0000001711257223 */ /* 0x008fc60000000006 */
[----:B------:R-:W3:Y:S01]  /*3250*/  LDG.E R23, desc[UR14][R4.64+0x30] ;  /* 0x0000300e04177981 */ /* 0x000ee2000c1e1900 */
[----:B----4-:R-:W-:-:S03]  /*3260*/  FFMA R7, R17, R7, R6 ;  /* 0x0000000711077223 */ /* 0x010fc60000000006 */
[----:B------:R0:W-:Y:S01]  /*3270*/  STG.E desc[UR14][R4.64], R35 ;  /* 0x0000002304007986 */ /* 0x0001e2000c10190e */
[----:B-----5:R-:W-:-:S03]  /*3280*/  FFMA R8, R17, R8, R6 ;  /* 0x0000000811087223 */ /* 0x020fc60000000006 */
[----:B------:R2:W-:Y:S01]  /*3290*/  STG.E desc[UR14][R4.64+0x10], R7 ;  /* 0x0000100704007986 */ /* 0x0005e2000c10190e */
[C-C-:B------:R-:W-:Y:S01]  /*32a0*/  FFMA R9, R17.reuse, R9, R6.reuse ;  /* 0x0000000911097223 */ /* 0x140fe20000000006 */
[C-C-:B------:R-:W-:Y:S01]  /*32b0*/  FFMA R11, R17.reuse, R11, R6.reuse ;  /* 0x0000000b110b7223 */ /* 0x140fe20000000006 */
[C-C-:B0-----:R-:W-:Y:S01]  /*32c0*/  FFMA R35, R17.reuse, R10, R6.reuse ;  /* 0x0000000a11237223 */ /* 0x141fe20000000006 */
[C-C-:B------:R-:W-:Y:S01]  /*32d0*/  FFMA R13, R17.reuse, R13, R6.reuse ;  /* 0x0000000d110d7223 */ /* 0x140fe20000000006 */
[C-C-:B------:R-:W-:Y:S01]  /*32e0*/  FFMA R21, R17.reuse, R21, R6.reuse ;  /* 0x0000001511157223 */ /* 0x140fe20000000006 */
[C-C-:B------:R-:W-:Y:S01]  /*32f0*/  FFMA R19, R17.reuse, R19, R6.reuse ;  /* 0x0000001311137223 */ /* 0x140fe20000000006 */
[C-C-:B------:R-:W-:Y:S01]  /*3300*/  FFMA R15, R17.reuse, R15, R6.reuse ;  /* 0x0000000f110f7223 */ /* 0x140fe20000000006 */
[C-C-:B------:R-:W-:Y:S01]  /*3310*/  FFMA R33, R17.reuse, R33, R6.reuse ;  /* 0x0000002111217223 */ /* 0x140fe20000000006 */
[C-C-:B------:R-:W-:Y:S01]  /*3320*/  FFMA R27, R17.reuse, R27, R6.reuse ;  /* 0x0000001b111b7223 */ /* 0x140fe20000000006 */
[----:B------:R-:W-:Y:S01]  /*3330*/  FFMA R25, R17, R25, R6 ;  /* 0x0000001911197223 */ /* 0x000fe20000000006 */
[----:B------:R0:W-:Y:S04]  /*3340*/  STG.E desc[UR14][R4.64+0x4], R37 ;  /* 0x0000042504007986 */ /* 0x0001e8000c10190e */
        /* <DEDUP_REMOVED lines=10> */
[----:B------:R0:W-:Y:S01]  /*33f0*/  STG.E desc[UR14][R4.64+0x3c], R25 ;  /* 0x00003c1904007986 */ /* 0x0001e2000c10190e */
[----:B------:R-:W-:-:S04]  /*3400*/  UIADD3 UR5, UPT, UPT, UR5, 0x4, URZ ;  /* 0x0000000405057890 */ /* 0x000fc8000fffe0ff */
[----:B------:R-:W-:Y:S01]  /*3410*/  UISETP.NE.AND UP0, UPT, UR5, UR6, UPT ;  /* 0x000000060500728c */ /* 0x000fe2000bf05270 */
[C-C-:B--2---:R-:W-:Y:S01]  /*3420*/  FFMA R7, R17.reuse, R12, R6.reuse ;  /* 0x0000000c11077223 */ /* 0x144fe20000000006 */
[----:B---3--:R-:W-:-:S04]  /*3430*/  FFMA R23, R17, R23, R6 ;  /* 0x0000001711177223 */ /* 0x008fc80000000006 */
[----:B------:R0:W-:Y:S04]  /*3440*/  STG.E desc[UR14][R4.64+0x2c], R7 ;  /* 0x00002c0704007986 */ /* 0x0001e8000c10190e */
[----:B------:R0:W-:Y:S01]  /*3450*/  STG.E desc[UR14][R4.64+0x30], R23 ;  /* 0x0000301704007986 */ /* 0x0001e2000c10190e */
[----:B------:R-:W-:Y:S05]  /*3460*/  BRA.U UP0, `(.L_x_31) ;  /* 0xfffffffd00247547 */ /* 0x000fea000b83ffff */
[----:B------:R-:W-:-:S05]  /*3470*/  UMOV UR5, UR6 ;  /* 0x0000000600057c82 */ /* 0x000fca0008000000 */
.L_x_30:
[----:B------:R-:W-:-:S04]  /*3480*/  ULOP3.LUT UR13, UR19, 0x3, URZ, 0xc0, !UPT ;  /* 0x00000003130d7892 */ /* 0x000fc8000f8ec0ff */
[----:B------:R-:W-:-:S09]  /*3490*/  UISETP.NE.AND UP0, UPT, UR13, URZ, UPT ;  /* 0x000000ff0d00728c */ /* 0x000fd2000bf05270 */
[----:B------:R-:W-:Y:S05]  /*34a0*/  BRA.U !UP0, `(.L_x_22) ;  /* 0x0000000108dc7547 */ /* 0x000fea000b800000 */
[----:B------:R-:W-:Y:S02]  /*34b0*/  UISETP.NE.AND UP0, UPT, UR13, 0x1, UPT ;  /* 0x000000010d00788c */ /* 0x000fe4000bf05270 */
[----:B------:R-:W-:-:S04]  /*34c0*/  ULOP3.LUT UR6, UR19, 0x1, URZ, 0xc0, !UPT ;  /* 0x0000000113067892 */ /* 0x000fc8000f8ec0ff */
[----:B------:R-:W-:-:S03]  /*34d0*/  UISETP.NE.U32.AND UP1, UPT, UR6, 0x1, UPT ;  /* 0x000000010600788c */ /* 0x000fc6000bf25070 */
[----:B------:R-:W-:Y:S08]  /*34e0*/  BRA.U !UP0, `(.L_x_32) ;  /* 0x0000000108787547 */ /* 0x000ff0000b800000 */
        /* <DEDUP_REMOVED lines=11> */
[----:B------:R-:W5:Y:S01]  /*35a0*/  LDG.E R22, desc[UR14][R4.64+0x1c] ;  /* 0x00001c0e04167981 */ /* 0x000f62000c1e1900 */
[----:B------:R-:W-:Y:S01]  /*35b0*/  FMUL R23, RZ, R16 ;  /* 0x00000010ff177220 */ /* 0x000fe20000400000 */
[----:B------:R-:W-:-:S03]  /*35c0*/  UIADD3 UR5, UPT, UPT, UR5, 0x2, URZ ;  /* 0x0000000205057890 */ /* 0x000fc6000fffe0ff */
[C-C-:B--2---:R-:W-:Y:S01]  /*35d0*/  FFMA R7, R17.reuse, R6, R23.reuse ;  /* 0x0000000611077223 */ /* 0x144fe20000000017 */
[----:B---3--:R-:W-:-:S04]  /*35e0*/  FFMA R9, R17, R8, R23 ;  /* 0x0000000811097223 */ /* 0x008fc80000000017 */
[----:B------:R1:W-:Y:S01]  /*35f0*/  STG.E desc[UR14][R4.64], R7 ;  /* 0x0000000704007986 */ /* 0x0003e2000c10190e */
[----:B----4-:R-:W-:-:S03]  /*3600*/  FFMA R11, R17, R10, R23 ;  /* 0x0000000a110b7223 */ /* 0x010fc60000000017 */
[----:B------:R1:W-:Y:S01]  /*3610*/  STG.E desc[UR14][R4.64+0x4], R9 ;  /* 0x0000040904007986 */ /* 0x0003e2000c10190e */
[----:B-----5:R-:W-:-:S03]  /*3620*/  FFMA R13, R17, R12, R23 ;  /* 0x0000000c110d7223 */ /* 0x020fc60000000017 */
[----:B------:R1:W-:Y:S01]  /*3630*/  STG.E desc[UR14][R4.64+0x8], R11 ;  /* 0x0000080b04007986 */ /* 0x0003e2000c10190e */
[----:B------:R-:W-:-:S03]  /*3640*/  FFMA R15, R17, R14, R23 ;  /* 0x0000000e110f7223 */ /* 0x000fc60000000017 */
[----:B------:R1:W-:Y:S01]  /*3650*/  STG.E desc[UR14][R4.64+0xc], R13 ;  /* 0x00000c0d04007986 */ /* 0x0003e2000c10190e */
[----:B------:R-:W-:-:S03]  /*3660*/  FFMA R19, R17, R18, R23 ;  /* 0x0000001211137223 */ /* 0x000fc60000000017 */
[----:B------:R1:W-:Y:S01]  /*3670*/  STG.E desc[UR14][R4.64+0x10], R15 ;  /* 0x0000100f04007986 */ /* 0x0003e2000c10190e */
[----:B------:R-:W-:-:S03]  /*3680*/  FFMA R21, R17, R20, R23 ;  /* 0x0000001411157223 */ /* 0x000fc60000000017 */
[----:B------:R1:W-:Y:S01]  /*3690*/  STG.E desc[UR14][R4.64+0x14], R19 ;  /* 0x0000141304007986 */ /* 0x0003e2000c10190e */
[----:B------:R-:W-:-:S03]  /*36a0*/  FFMA R23, R17, R22, R23 ;  /* 0x0000001611177223 */ /* 0x000fc60000000017 */
[----:B------:R1:W-:Y:S04]  /*36b0*/  STG.E desc[UR14][R4.64+0x18], R21 ;  /* 0x0000181504007986 */ /* 0x0003e8000c10190e */
[----:B------:R1:W-:Y:S02]  /*36c0*/  STG.E desc[UR14][R4.64+0x1c], R23 ;  /* 0x00001c1704007986 */ /* 0x0003e4000c10190e */
.L_x_32:
[----:B------:R-:W-:Y:S05]  /*36d0*/  BRA.U UP1, `(.L_x_22) ;  /* 0x0000000101507547 */ /* 0x000fea000b800000 */
[----:B01----:R-:W0:Y:S01]  /*36e0*/  LDC.64 R6, c[0x0][0x3b8] ;  /* 0x0000ee00ff067b82 */ /* 0x003e220000000a00 */
[----:B------:R-:W-:-:S04]  /*36f0*/  IADD3 R4, PT, PT, R30, UR5, RZ ;  /* 0x000000051e047c10 */ /* 0x000fc8000fffe0ff */
[----:B------:R-:W-:-:S05]  /*3700*/  SHF.L.U32 R5, R4, 0x2, RZ ;  /* 0x0000000204057819 */ /* 0x000fca00000006ff */
[----:B0-----:R-:W-:-:S05]  /*3710*/  IMAD.WIDE R6, R5, 0x4, R6 ;  /* 0x0000000405067825 */ /* 0x001fca00078e0206 */
[----:B------:R-:W2:Y:S04]  /*3720*/  LDG.E R4, desc[UR14][R6.64] ;  /* 0x0000000e06047981 */ /* 0x000ea8000c1e1900 */
[----:B------:R-:W3:Y:S04]  /*3730*/  LDG.E R8, desc[UR14][R6.64+0x4] ;  /* 0x0000040e06087981 */ /* 0x000ee8000c1e1900 */
[----:B------:R-:W4:Y:S04]  /*3740*/  LDG.E R10, desc[UR14][R6.64+0x8] ;  /* 0x0000080e060a7981 */ /* 0x000f28000c1e1900 */
[----:B------:R-:W5:Y:S01]  /*3750*/  LDG.E R12, desc[UR14][R6.64+0xc] ;  /* 0x00000c0e060c7981 */ /* 0x000f62000c1e1900 */
[C---:B--2---:R-:W-:Y:S01]  /*3760*/  FMUL R5, R17.reuse, R4 ;  /* 0x0000000411057220 */ /* 0x044fe20000400000 */
[----:B---3--:R-:W-:-:S03]  /*3770*/  FMUL R9, R17, R8 ;  /* 0x0000000811097220 */ /* 0x008fc60000400000 */
[----:B------:R-:W-:Y:S01]  /*3780*/  FFMA R5, RZ, R16, R5 ;  /* 0x00000010ff057223 */ /* 0x000fe20000000005 */
[----:B----4-:R-:W-:Y:S01]  /*3790*/  FMUL R11, R17, R10 ;  /* 0x0000000a110b7220 */ /* 0x010fe20000400000 */
[----:B------:R-:W-:-:S03]  /*37a0*/  FFMA R9, RZ, R16, R9 ;  /* 0x00000010ff097223 */ /* 0x000fc60000000009 */
[----:B------:R2:W-:Y:S01]  /*37b0*/  STG.E desc[UR14][R6.64], R5 ;  /* 0x0000000506007986 */ /* 0x0005e2000c10190e */
[----:B-----5:R-:W-:Y:S01]  /*37c0*/  FMUL R17, R17, R12 ;  /* 0x0000000c11117220 */ /* 0x020fe20000400000 */
[-C--:B------:R-:W-:Y:S02]  /*37d0*/  FFMA R11, RZ, R16.reuse, R11 ;  /* 0x00000010ff0b7223 */ /* 0x080fe4000000000b */
[----:B------:R2:W-:Y:S01]  /*37e0*/  STG.E desc[UR14][R6.64+0x4], R9 ;  /* 0x0000040906007986 */ /* 0x0005e2000c10190e */
[----:B------:R-:W-:-:S03]  /*37f0*/  FFMA R17, RZ, R16, R17 ;  /* 0x00000010ff117223 */ /* 0x000fc60000000011 */
[----:B------:R2:W-:Y:S04]  /*3800*/  STG.E desc[UR14][R6.64+0x8], R11 ;  /* 0x0000080b06007986 */ /* 0x0005e8000c10190e */
[----:B------:R2:W-:Y:S02]  /*3810*/  STG.E desc[UR14][R6.64+0xc], R17 ;  /* 0x00000c1106007986 */ /* 0x0005e4000c10190e */
.L_x_22:
[----:B------:R-:W4:Y:S01]  /*3820*/  LDCU UR5, c[0x0][0x3a0] ;  /* 0x00007400ff0577ac */ /* 0x000f220008000800 */
[----:B------:R-:W-:-:S04]  /*3830*/  UIADD3 UR4, UPT, UPT, UR4, 0x1, URZ ;  /* 0x0000000104047890 */ /* 0x000fc8000fffe0ff */
[----:B----4-:R-:W-:Y:S01]  /*3840*/  UISETP.NE.AND UP0, UPT, UR4, UR5, UPT ;  /* 0x000000050400728c */ /* 0x010fe2000bf05270 */
[----:B------:R-:W-:Y:S08]  /*3850*/  BAR.SYNC.DEFER_BLOCKING 0x0 ;  /* 0x0000000000007b1d */ /* 0x000ff00000010000 */
[----:B------:R-:W-:Y:S05]  /*3860*/  BRA.U UP0, `(.L_x_33) ;  /* 0xffffffd100407547 */ /* 0x000fea000b83ffff */
[----:B------:R-:W-:Y:S05]  /*3870*/  EXIT ;  /* 0x000000000000794d */ /* 0x000fea0003800000 */
.L_x_34:
[----:B------:R-:W-:-:S00]  /*3880*/  BRA `(.L_x_34) ;  /* 0xfffffffc00fc7947 */ /* 0x000fc0000383ffff */
[----:B------:R-:W-:-:S00]  /*3890*/  NOP ;  /* 0x0000000000007918 */ /* 0x000fc00000000000 */
        /* <DEDUP_REMOVED lines=14> */
.L_x_35:


//--------------------- .nv.shared._Z22flash_attention_kernelPK6float4S1_S1_iiiiiifPf --------------------------
	.section	.nv.shared._Z22flash_attention_kernelPK6float4S1_S1_iiiiiifPf,"aw",@nobits
	.sectionflags	@""
	.align	16
	.zero		1024


//--------------------- .nv.shared.reserved.0     --------------------------
	.section	.nv.shared.reserved.0,"aw",@nobits
	.weak		__nv_reservedSMEM_offset_0_alias
	.size		__nv_reservedSMEM_offset_0_alias, 0, 64
	.other		__nv_reservedSMEM_offset_0_alias,@"STO_CUDA_RESERVED_SHARED STV_DEFAULT"
__nv_reservedSMEM_offset_0_alias:
	.zero		0
	.zero		64


//--------------------- .nv.constant0._Z22flash_attention_kernelPK6float4S1_S1_iiiiiifPf --------------------------
	.section	.nv.constant0._Z22flash_attention_kernelPK6float4S1_S1_iiiiiifPf,"a",@progbits
	.sectionflags	@""
	.align	4
.nv.constant0._Z22flash_attention_kernelPK6float4S1_S1_iiiiiifPf:
	.zero		960


//--------------------- SYMBOLS --------------------------

	.type		.nv.reservedSmem.offset0,@object
	.size		.nv.reservedSmem.offset0,0x4
	.type		.nv.reservedSmem.cap,@object
	.size		.nv.reservedSmem.cap,0x4
